	.target	sm_100a

	.elftype	@"ET_EXEC"


//--------------------- .note.nv.tkinfo           --------------------------
	.section	.note.nv.tkinfo,"",@"SHT_NOTE"
	.sectionflags	@"SHF_NOTE_NV_TKINFO"
	.tkinfo
        /*0018*/ 	.word	0x00000002
        /*0030*/ 	.string	""
        /*0030*/ 	.string	"ptxas"
        /*0030*/ 	.string	"Cuda compilation tools, release 13.0, V13.0.88"
        /*0030*/ 	.string	"Build cuda_13.0.r13.0/compiler.36424714_0"
        /*0030*/ 	.string	"-arch sm_100a -m 64 "



//--------------------- .note.nv.cuinfo           --------------------------
	.section	.note.nv.cuinfo,"",@"SHT_NOTE"
	.sectionflags	@"SHF_NOTE_NV_CUINFO"
        /*0018*/ 	.short	0x0002
        /*001a*/ 	.short	0x0064
        /*001c*/ 	.short	0x0082
	.zero		2


//--------------------- .nv.info                  --------------------------
	.section	.nv.info,"",@"SHT_CUDA_INFO"
	.align	4


	//----- nvinfo : EIATTR_REGCOUNT
	.align		4
        /*0000*/ 	.byte	0x04, 0x2f
        /*0002*/ 	.short	(.L_19 - .L_18)
	.align		4
.L_18:
        /*0004*/ 	.word	index@(_ZN7cutlass13device_kernelINS_4gemm6kernel13GemmUniversalIN4cute5tupleIJiiiiEEENS1_10collective13CollectiveMmaINS1_35MainloopSm100TmaUmmaWarpSpecializedILi3ELi2ELi4ENS5_IJNS4_1CILi1EEESB_SB_EEEEENS5_IJNSA_ILi64EEENSA_ILi256EEENSA_ILi32EEEEEENS_10bfloat16_tENS5_IJlSB_lEEESI_SJ_NS4_8TiledMMAINS4_8MMA_AtomIJNS4_20SM100_MMA_F16BF16_SSISI_SI_fLi64ELi256ELNS4_4UMMA5MajorE0ELSO_0ELNSN_7ScaleInE0ELSP_0EEEEEENS4_6LayoutISC_NS5_IJNSA_ILi0EEEST_ST_EEEEENS5_IJNS4_10UnderscoreESW_SW_EEEEENS4_13SM90_TMA_LOADENS4_14ComposedLayoutINS4_7SwizzleILi2ELi4ELi3EEENS4_18smem_ptr_flag_bitsILi16EEENSS_INS5_IJNSA_ILi8EEESG_EEENS5_IJSG_SB_EEEEEEEvNS4_8identityESZ_S19_vS1A_EENS_8epilogue10collective18CollectiveEpilogueINS1C_23Sm100TmaWarpSpecializedILi4ELi2ELi32ELb1ELb0EEEJSH_NS5_IJNSS_ISE_SB_EES1H_EEESI_SJ_SI_SJ_NS1C_6fusion15FusionCallbacksIS1G_NS1J_17LinearCombinationISI_fSI_fLNS_15FloatRoundStyleE2EEESH_S1I_JEEENS4_5SM1004TMEM4LOAD26SM100_TMEM_LOAD_16dp256b8xESZ_NS10_INS11_ILi3ELi4ELi3EEES14_NSS_INS5_IJS15_SE_EEENS5_IJSE_SB_EEEEEEENS4_17SM75_U32x4_LDSM_NENS4_14SM90_TMA_STOREES1X_NS4_17SM90_U32x4_STSM_NENS4_39AutoVectorizingCopyWithAssumedAlignmentILi128EEEEEEvvEEEEvNT_6ParamsE)
        /*0008*/ 	.word	0x00000070


	//----- nvinfo : EIATTR_FRAME_SIZE
	.align		4
.L_19:
        /*000c*/ 	.byte	0x04, 0x11
        /*000e*/ 	.short	(.L_21 - .L_20)
	.align		4
.L_20:
        /*0010*/ 	.word	index@($__internal_2_$__cuda_sm10x_tcgen05_guardrail_trap_unallocated_columns_being_dealloced)
        /*0014*/ 	.word	0x00000000


	//----- nvinfo : EIATTR_FRAME_SIZE
	.align		4
.L_21:
        /*0018*/ 	.byte	0x04, 0x11
        /*001a*/ 	.short	(.L_23 - .L_22)
	.align		4
.L_22:
        /*001c*/ 	.word	index@($__internal_1_$__cuda_sm10x_tcgen05_guardrail_trap_phase_invalid_during_alloc)
        /*0020*/ 	.word	0x00000000


	//----- nvinfo : EIATTR_FRAME_SIZE
	.align		4
.L_23:
        /*0024*/ 	.byte	0x04, 0x11
        /*0026*/ 	.short	(.L_25 - .L_24)
	.align		4
.L_24:
        /*0028*/ 	.word	index@($__internal_0_$__cuda_sm10x_tcgen05_guardrail_trap_col_being_dealloced_not_returned_by_alloc)
        /*002c*/ 	.word	0x00000000


	//----- nvinfo : EIATTR_FRAME_SIZE
	.align		4
.L_25:
        /*0030*/ 	.byte	0x04, 0x11
        /*0032*/ 	.short	(.L_27 - .L_26)
	.align		4
.L_26:
        /*0034*/ 	.word	index@(_ZN7cutlass13device_kernelINS_4gemm6kernel13GemmUniversalIN4cute5tupleIJiiiiEEENS1_10collective13CollectiveMmaINS1_35MainloopSm100TmaUmmaWarpSpecializedILi3ELi2ELi4ENS5_IJNS4_1CILi1EEESB_SB_EEEEENS5_IJNSA_ILi64EEENSA_ILi256EEENSA_ILi32EEEEEENS_10bfloat16_tENS5_IJlSB_lEEESI_SJ_NS4_8TiledMMAINS4_8MMA_AtomIJNS4_20SM100_MMA_F16BF16_SSISI_SI_fLi64ELi256ELNS4_4UMMA5MajorE0ELSO_0ELNSN_7ScaleInE0ELSP_0EEEEEENS4_6LayoutISC_NS5_IJNSA_ILi0EEEST_ST_EEEEENS5_IJNS4_10UnderscoreESW_SW_EEEEENS4_13SM90_TMA_LOADENS4_14ComposedLayoutINS4_7SwizzleILi2ELi4ELi3EEENS4_18smem_ptr_flag_bitsILi16EEENSS_INS5_IJNSA_ILi8EEESG_EEENS5_IJSG_SB_EEEEEEEvNS4_8identityESZ_S19_vS1A_EENS_8epilogue10collective18CollectiveEpilogueINS1C_23Sm100TmaWarpSpecializedILi4ELi2ELi32ELb1ELb0EEEJSH_NS5_IJNSS_ISE_SB_EES1H_EEESI_SJ_SI_SJ_NS1C_6fusion15FusionCallbacksIS1G_NS1J_17LinearCombinationISI_fSI_fLNS_15FloatRoundStyleE2EEESH_S1I_JEEENS4_5SM1004TMEM4LOAD26SM100_TMEM_LOAD_16dp256b8xESZ_NS10_INS11_ILi3ELi4ELi3EEES14_NSS_INS5_IJS15_SE_EEENS5_IJSE_SB_EEEEEEENS4_17SM75_U32x4_LDSM_NENS4_14SM90_TMA_STOREES1X_NS4_17SM90_U32x4_STSM_NENS4_39AutoVectorizingCopyWithAssumedAlignmentILi128EEEEEEvvEEEEvNT_6ParamsE)
        /*0038*/ 	.word	0x00000000


	//----- nvinfo : EIATTR_MIN_STACK_SIZE
	.align		4
.L_27:
        /*003c*/ 	.byte	0x04, 0x12
        /*003e*/ 	.short	(.L_29 - .L_28)
	.align		4
.L_28:
        /*0040*/ 	.word	index@(_ZN7cutlass13device_kernelINS_4gemm6kernel13GemmUniversalIN4cute5tupleIJiiiiEEENS1_10collective13CollectiveMmaINS1_35MainloopSm100TmaUmmaWarpSpecializedILi3ELi2ELi4ENS5_IJNS4_1CILi1EEESB_SB_EEEEENS5_IJNSA_ILi64EEENSA_ILi256EEENSA_ILi32EEEEEENS_10bfloat16_tENS5_IJlSB_lEEESI_SJ_NS4_8TiledMMAINS4_8MMA_AtomIJNS4_20SM100_MMA_F16BF16_SSISI_SI_fLi64ELi256ELNS4_4UMMA5MajorE0ELSO_0ELNSN_7ScaleInE0ELSP_0EEEEEENS4_6LayoutISC_NS5_IJNSA_ILi0EEEST_ST_EEEEENS5_IJNS4_10UnderscoreESW_SW_EEEEENS4_13SM90_TMA_LOADENS4_14ComposedLayoutINS4_7SwizzleILi2ELi4ELi3EEENS4_18smem_ptr_flag_bitsILi16EEENSS_INS5_IJNSA_ILi8EEESG_EEENS5_IJSG_SB_EEEEEEEvNS4_8identityESZ_S19_vS1A_EENS_8epilogue10collective18CollectiveEpilogueINS1C_23Sm100TmaWarpSpecializedILi4ELi2ELi32ELb1ELb0EEEJSH_NS5_IJNSS_ISE_SB_EES1H_EEESI_SJ_SI_SJ_NS1C_6fusion15FusionCallbacksIS1G_NS1J_17LinearCombinationISI_fSI_fLNS_15FloatRoundStyleE2EEESH_S1I_JEEENS4_5SM1004TMEM4LOAD26SM100_TMEM_LOAD_16dp256b8xESZ_NS10_INS11_ILi3ELi4ELi3EEES14_NSS_INS5_IJS15_SE_EEENS5_IJSE_SB_EEEEEEENS4_17SM75_U32x4_LDSM_NENS4_14SM90_TMA_STOREES1X_NS4_17SM90_U32x4_STSM_NENS4_39AutoVectorizingCopyWithAssumedAlignmentILi128EEEEEEvvEEEEvNT_6ParamsE)
        /*0044*/ 	.word	0x00000000
.L_29:


//--------------------- .nv.compat                --------------------------
	.section	.nv.compat,"",@"SHT_CUDA_COMPAT_INFO"
	.align	4
        /*0000*/ 	.byte	0x02, 0x09, 0x01, 0x00, 0x02, 0x02, 0x02, 0x00, 0x02, 0x05, 0x05, 0x00, 0x03, 0x07, 0x01, 0x01
        /*0010*/ 	.byte	0x02, 0x03, 0x01, 0x00, 0x02, 0x06, 0x01, 0x00, 0x04, 0x0b, 0x08, 0x00, 0x09, 0x00, 0x00, 0x00
        /*0020*/ 	.byte	0x00, 0x00, 0x00, 0x00


//--------------------- .nv.info._ZN7cutlass13device_kernelINS_4gemm6kernel13GemmUniversalIN4cute5tupleIJiiiiEEENS1_10collective13CollectiveMmaINS1_35MainloopSm100TmaUmmaWarpSpecializedILi3ELi2ELi4ENS5_IJNS4_1CILi1EEESB_SB_EEEEENS5_IJNSA_ILi64EEENSA_ILi256EEENSA_ILi32EEEEEENS_10bfloat16_tENS5_IJlSB_lEEESI_SJ_NS4_8TiledMMAINS4_8MMA_AtomIJNS4_20SM100_MMA_F16BF16_SSISI_SI_fLi64ELi256ELNS4_4UMMA5MajorE0ELSO_0ELNSN_7ScaleInE0ELSP_0EEEEEENS4_6LayoutISC_NS5_IJNSA_ILi0EEEST_ST_EEEEENS5_IJNS4_10UnderscoreESW_SW_EEEEENS4_13SM90_TMA_LOADENS4_14ComposedLayoutINS4_7SwizzleILi2ELi4ELi3EEENS4_18smem_ptr_flag_bitsILi16EEENSS_INS5_IJNSA_ILi8EEESG_EEENS5_IJSG_SB_EEEEEEEvNS4_8identityESZ_S19_vS1A_EENS_8epilogue10collective18CollectiveEpilogueINS1C_23Sm100TmaWarpSpecializedILi4ELi2ELi32ELb1ELb0EEEJSH_NS5_IJNSS_ISE_SB_EES1H_EEESI_SJ_SI_SJ_NS1C_6fusion15FusionCallbacksIS1G_NS1J_17LinearCombinationISI_fSI_fLNS_15FloatRoundStyleE2EEESH_S1I_JEEENS4_5SM1004TMEM4LOAD26SM100_TMEM_LOAD_16dp256b8xESZ_NS10_INS11_ILi3ELi4ELi3EEES14_NSS_INS5_IJS15_SE_EEENS5_IJSE_SB_EEEEEEENS4_17SM75_U32x4_LDSM_NENS4_14SM90_TMA_STOREES1X_NS4_17SM90_U32x4_STSM_NENS4_39AutoVectorizingCopyWithAssumedAlignmentILi128EEEEEEvvEEEEvNT_6ParamsE --------------------------
	.section	.nv.info._ZN7cutlass13device_kernelINS_4gemm6kernel13GemmUniversalIN4cute5tupleIJiiiiEEENS1_10collective13CollectiveMmaINS1_35MainloopSm100TmaUmmaWarpSpecializedILi3ELi2ELi4ENS5_IJNS4_1CILi1EEESB_SB_EEEEENS5_IJNSA_ILi64EEENSA_ILi256EEENSA_ILi32EEEEEENS_10bfloat16_tENS5_IJlSB_lEEESI_SJ_NS4_8TiledMMAINS4_8MMA_AtomIJNS4_20SM100_MMA_F16BF16_SSISI_SI_fLi64ELi256ELNS4_4UMMA5MajorE0ELSO_0ELNSN_7ScaleInE0ELSP_0EEEEEENS4_6LayoutISC_NS5_IJNSA_ILi0EEEST_ST_EEEEENS5_IJNS4_10UnderscoreESW_SW_EEEEENS4_13SM90_TMA_LOADENS4_14ComposedLayoutINS4_7SwizzleILi2ELi4ELi3EEENS4_18smem_ptr_flag_bitsILi16EEENSS_INS5_IJNSA_ILi8EEESG_EEENS5_IJSG_SB_EEEEEEEvNS4_8identityESZ_S19_vS1A_EENS_8epilogue10collective18CollectiveEpilogueINS1C_23Sm100TmaWarpSpecializedILi4ELi2ELi32ELb1ELb0EEEJSH_NS5_IJNSS_ISE_SB_EES1H_EEESI_SJ_SI_SJ_NS1C_6fusion15FusionCallbacksIS1G_NS1J_17LinearCombinationISI_fSI_fLNS_15FloatRoundStyleE2EEESH_S1I_JEEENS4_5SM1004TMEM4LOAD26SM100_TMEM_LOAD_16dp256b8xESZ_NS10_INS11_ILi3ELi4ELi3EEES14_NSS_INS5_IJS15_SE_EEENS5_IJSE_SB_EEEEEEENS4_17SM75_U32x4_LDSM_NENS4_14SM90_TMA_STOREES1X_NS4_17SM90_U32x4_STSM_NENS4_39AutoVectorizingCopyWithAssumedAlignmentILi128EEEEEEvvEEEEvNT_6ParamsE,"",@"SHT_CUDA_INFO"
	.sectionflags	@""
	.align	4


	//----- nvinfo : EIATTR_CUDA_API_VERSION
	.align		4
        /*0000*/ 	.byte	0x04, 0x37
        /*0002*/ 	.short	(.L_31 - .L_30)
.L_30:
        /*0004*/ 	.word	0x00000082


	//----- nvinfo : EIATTR_KPARAM_INFO
	.align		4
.L_31:
        /*0008*/ 	.byte	0x04, 0x17
        /*000a*/ 	.short	(.L_33 - .L_32)
.L_32:
        /*000c*/ 	.word	0x00000000
        /*0010*/ 	.short	0x0000
        /*0012*/ 	.short	0x0000
        /*0014*/ 	.byte	0x00, 0xf0, 0x01, 0x20


	//----- nvinfo : EIATTR_AT_ENTRY_FRAGMENTS
	.align		4
.L_33:
        /*0018*/ 	.byte	0x04, 0x4f
        /*001a*/ 	.short	(.L_35 - .L_34)


	//   ....[0]....
.L_34:
        /*001c*/ 	.word	0x00000006


	//----- nvinfo : EIATTR_RESERVED_SMEM_USED
	.align		4
.L_35:
        /*0020*/ 	.byte	0x01, 0x41
	.zero		2


	//----- nvinfo : EIATTR_SPARSE_MMA_MASK
	.align		4
        /*0024*/ 	.byte	0x03, 0x50
        /*0026*/ 	.short	0x0000


	//----- nvinfo : EIATTR_TCGEN05_1CTA_USED
	.align		4
        /*0028*/ 	.byte	0x01, 0x51
	.zero		2


	//----- nvinfo : EIATTR_MAXREG_COUNT
	.align		4
        /*002c*/ 	.byte	0x03, 0x1b
        /*002e*/ 	.short	0x00ff


	//----- nvinfo : EIATTR_NUM_BARRIERS
	.align		4
        /*0030*/ 	.byte	0x02, 0x4c
        /*0032*/ 	.byte	0x07
	.zero		1


	//----- nvinfo : EIATTR_EXTERNS
	.align		4
        /*0034*/ 	.byte	0x04, 0x0f
        /*0036*/ 	.short	(.L_37 - .L_36)


	//   ....[0]....
	.align		4
.L_36:
        /*0038*/ 	.word	index@(__assertfail)


	//----- nvinfo : EIATTR_MERCURY_ISA_VERSION
	.align		4
.L_37:
        /*003c*/ 	.byte	0x03, 0x5f
        /*003e*/ 	.short	0x0101


	//----- nvinfo : EIATTR_INT_WARP_WIDE_INSTR_OFFSETS
	.align		4
        /*0040*/ 	.byte	0x04, 0x31
        /*0042*/ 	.short	(.L_39 - .L_38)


	//   ....[0]....
.L_38:
        /*0044*/ 	.word	0x00001dc0


	//   ....[1]....
        /*0048*/ 	.word	0x000036f0


	//   ....[2]....
        /*004c*/ 	.word	0x00003720


	//   ....[3]....
        /*0050*/ 	.word	0x00003770


	//   ....[4]....
        /*0054*/ 	.word	0x00004090


	//   ....[5]....
        /*0058*/ 	.word	0x000040f0


	//   ....[6]....
        /*005c*/ 	.word	0x000041d0


	//   ....[7]....
        /*0060*/ 	.word	0x00004240


	//   ....[8]....
        /*0064*/ 	.word	0x00004350


	//   ....[9]....
        /*0068*/ 	.word	0x000043e0


	//   ....[10]....
        /*006c*/ 	.word	0x000045b0


	//   ....[11]....
        /*0070*/ 	.word	0x00004710


	//----- nvinfo : EIATTR_COOP_GROUP_MASK_REGIDS
	.align		4
.L_39:
        /*0074*/ 	.byte	0x04, 0x29
        /*0076*/ 	.short	(.L_41 - .L_40)


	//   ....[0]....
.L_40:
        /*0078*/ 	.word	0xffffffff


	//   ....[1]....
        /*007c*/ 	.word	0xffffffff


	//   ....[2]....
        /*0080*/ 	.word	0xffffffff


	//   ....[3]....
        /*0084*/ 	.word	0xffffffff


	//   ....[4]....
        /*0088*/ 	.word	0xffffffff


	//   ....[5]....
        /*008c*/ 	.word	0xffffffff


	//   ....[6]....
        /*0090*/ 	.word	0xffffffff


	//   ....[7]....
        /*0094*/ 	.word	0xffffffff


	//   ....[8]....
        /*0098*/ 	.word	0xffffffff


	//   ....[9]....
        /*009c*/ 	.word	0xffffffff


	//   ....[10]....
        /*00a0*/ 	.word	0xffffffff


	//   ....[11]....
        /*00a4*/ 	.word	0xffffffff


	//   ....[12]....
        /*00a8*/ 	.word	0xffffffff


	//----- nvinfo : EIATTR_COOP_GROUP_INSTR_OFFSETS
	.align		4
.L_41:
        /*00ac*/ 	.byte	0x04, 0x28
        /*00ae*/ 	.short	(.L_43 - .L_42)


	//   ....[0]....
.L_42:
        /*00b0*/ 	.word	0x00000090


	//   ....[1]....
        /*00b4*/ 	.word	0x000004d0


	//   ....[2]....
        /*00b8*/ 	.word	0x00000620


	//   ....[3]....
        /*00bc*/ 	.word	0x000007c0


	//   ....[4]....
        /*00c0*/ 	.word	0x000008c0


	//   ....[5]....
        /*00c4*/ 	.word	0x00000a30


	//   ....[6]....
        /*00c8*/ 	.word	0x00000bd0


	//   ....[7]....
        /*00cc*/ 	.word	0x00001ca0


	//   ....[8]....
        /*00d0*/ 	.word	0x000029f0


	//   ....[9]....
        /*00d4*/ 	.word	0x00002c00


	//   ....[10]....
        /*00d8*/ 	.word	0x00002c30


	//   ....[11]....
        /*00dc*/ 	.word	0x000035e0


	//   ....[12]....
        /*00e0*/ 	.word	0x00003810


	//----- nvinfo : EIATTR_VRC_CTA_INIT_COUNT
	.align		4
.L_43:
        /*00e4*/ 	.byte	0x02, 0x4a
        /*00e6*/ 	.byte	0x80
	.zero		1


	//----- nvinfo : EIATTR_SYSCALL_OFFSETS
	.align		4
        /*00e8*/ 	.byte	0x04, 0x46
        /*00ea*/ 	.short	(.L_45 - .L_44)


	//   ....[0]....
.L_44:
        /*00ec*/ 	.word	0x000051c0


	//   ....[1]....
        /*00f0*/ 	.word	0x000052b0


	//   ....[2]....
        /*00f4*/ 	.word	0x00005ae0


	//   ....[3]....
        /*00f8*/ 	.word	0x000067a0


	//   ....[4]....
        /*00fc*/ 	.word	0x00007400


	//   ....[5]....
        /*0100*/ 	.word	0x00008060


	//----- nvinfo : EIATTR_MBARRIER_INSTR_OFFSETS
	.align		4
.L_45:
        /*0104*/ 	.byte	0x04, 0x39
        /*0106*/ 	.short	(.L_47 - .L_46)


	//   ....[0]....
.L_46:
        /*0108*/ 	.word	0x000005b0
        /*010c*/ 	.word	0x000000ff
        /*0110*/ 	.word	0x00000000
        /*0114*/ 	.short	0x0100
        /*0116*/ 	.byte	0x05
	.zero		1


	//   ....[1]....
        /*0118*/ 	.word	0x000005c0
        /*011c*/ 	.word	0x000000ff
        /*0120*/ 	.word	0x00000018
        /*0124*/ 	.short	0x0100
        /*0126*/ 	.byte	0x05
	.zero		1


	//   ....[2]....
        /*0128*/ 	.word	0x000005d0
        /*012c*/ 	.word	0x000000ff
        /*0130*/ 	.word	0x00000008
        /*0134*/ 	.short	0x0100
        /*0136*/ 	.byte	0x05
	.zero		1


	//   ....[3]....
        /*0138*/ 	.word	0x000005e0
        /*013c*/ 	.word	0x000000ff
        /*0140*/ 	.word	0x00000020
        /*0144*/ 	.short	0x0100
        /*0146*/ 	.byte	0x05
	.zero		1


	//   ....[4]....
        /*0148*/ 	.word	0x000005f0
        /*014c*/ 	.word	0x000000ff
        /*0150*/ 	.word	0x00000010
        /*0154*/ 	.short	0x0100
        /*0156*/ 	.byte	0x05
	.zero		1


	//   ....[5]....
        /*0158*/ 	.word	0x00000600
        /*015c*/ 	.word	0x000000ff
        /*0160*/ 	.word	0x00000028
        /*0164*/ 	.short	0x0100
        /*0166*/ 	.byte	0x05
	.zero		1


	//   ....[6]....
        /*0168*/ 	.word	0x00000730
        /*016c*/ 	.word	0x000000ff
        /*0170*/ 	.word	0x00000030
        /*0174*/ 	.short	0x0100
        /*0176*/ 	.byte	0x07
	.zero		1


	//   ....[7]....
        /*0178*/ 	.word	0x00000740
        /*017c*/ 	.word	0x000000ff
        /*0180*/ 	.word	0x00000050
        /*0184*/ 	.short	0x0100
        /*0186*/ 	.byte	0x07
	.zero		1


	//   ....[8]....
        /*0188*/ 	.word	0x00000750
        /*018c*/ 	.word	0x000000ff
        /*0190*/ 	.word	0x00000038
        /*0194*/ 	.short	0x0100
        /*0196*/ 	.byte	0x07
	.zero		1


	//   ....[9]....
        /*0198*/ 	.word	0x00000760
        /*019c*/ 	.word	0x000000ff
        /*01a0*/ 	.word	0x00000058
        /*01a4*/ 	.short	0x0100
        /*01a6*/ 	.byte	0x07
	.zero		1


	//   ....[10]....
        /*01a8*/ 	.word	0x00000770
        /*01ac*/ 	.word	0x000000ff
        /*01b0*/ 	.word	0x00000040
        /*01b4*/ 	.short	0x0100
        /*01b6*/ 	.byte	0x07
	.zero		1


	//   ....[11]....
        /*01b8*/ 	.word	0x00000780
        /*01bc*/ 	.word	0x000000ff
        /*01c0*/ 	.word	0x00000060
        /*01c4*/ 	.short	0x0100
        /*01c6*/ 	.byte	0x07
	.zero		1


	//   ....[12]....
        /*01c8*/ 	.word	0x00000790
        /*01cc*/ 	.word	0x000000ff
        /*01d0*/ 	.word	0x00000048
        /*01d4*/ 	.short	0x0100
        /*01d6*/ 	.byte	0x07
	.zero		1


	//   ....[13]....
        /*01d8*/ 	.word	0x000007a0
        /*01dc*/ 	.word	0x000000ff
        /*01e0*/ 	.word	0x00000068
        /*01e4*/ 	.short	0x0100
        /*01e6*/ 	.byte	0x07
	.zero		1


	//   ....[14]....
        /*01e8*/ 	.word	0x00000890
        /*01ec*/ 	.word	0x000000ff
        /*01f0*/ 	.word	0x00000070
        /*01f4*/ 	.short	0x0100
        /*01f6*/ 	.byte	0x05
	.zero		1


	//   ....[15]....
        /*01f8*/ 	.word	0x000008a0
        /*01fc*/ 	.word	0x000000ff
        /*0200*/ 	.word	0x00000078
        /*0204*/ 	.short	0x0100
        /*0206*/ 	.byte	0x05
	.zero		1


	//   ....[16]....
        /*0208*/ 	.word	0x000009e0
        /*020c*/ 	.word	0x000000ff
        /*0210*/ 	.word	0x00000080
        /*0214*/ 	.short	0x0100
        /*0216*/ 	.byte	0x05
	.zero		1


	//   ....[17]....
        /*0218*/ 	.word	0x000009f0
        /*021c*/ 	.word	0x000000ff
        /*0220*/ 	.word	0x00000090
        /*0224*/ 	.short	0x0100
        /*0226*/ 	.byte	0x05
	.zero		1


	//   ....[18]....
        /*0228*/ 	.word	0x00000a00
        /*022c*/ 	.word	0x000000ff
        /*0230*/ 	.word	0x00000088
        /*0234*/ 	.short	0x0100
        /*0236*/ 	.byte	0x05
	.zero		1


	//   ....[19]....
        /*0238*/ 	.word	0x00000a10
        /*023c*/ 	.word	0x000000ff
        /*0240*/ 	.word	0x00000098
        /*0244*/ 	.short	0x0100
        /*0246*/ 	.byte	0x05
	.zero		1


	//   ....[20]....
        /*0248*/ 	.word	0x00000b40
        /*024c*/ 	.word	0x000000ff
        /*0250*/ 	.word	0x000000a0
        /*0254*/ 	.short	0x0100
        /*0256*/ 	.byte	0x07
	.zero		1


	//   ....[21]....
        /*0258*/ 	.word	0x00000b50
        /*025c*/ 	.word	0x000000ff
        /*0260*/ 	.word	0x000000c0
        /*0264*/ 	.short	0x0100
        /*0266*/ 	.byte	0x07
	.zero		1


	//   ....[22]....
        /*0268*/ 	.word	0x00000b60
        /*026c*/ 	.word	0x000000ff
        /*0270*/ 	.word	0x000000a8
        /*0274*/ 	.short	0x0100
        /*0276*/ 	.byte	0x07
	.zero		1


	//   ....[23]....
        /*0278*/ 	.word	0x00000b70
        /*027c*/ 	.word	0x000000ff
        /*0280*/ 	.word	0x000000c8
        /*0284*/ 	.short	0x0100
        /*0286*/ 	.byte	0x07
	.zero		1


	//   ....[24]....
        /*0288*/ 	.word	0x00000b80
        /*028c*/ 	.word	0x000000ff
        /*0290*/ 	.word	0x000000b0
        /*0294*/ 	.short	0x0100
        /*0296*/ 	.byte	0x07
	.zero		1


	//   ....[25]....
        /*0298*/ 	.word	0x00000b90
        /*029c*/ 	.word	0x000000ff
        /*02a0*/ 	.word	0x000000d0
        /*02a4*/ 	.short	0x0100
        /*02a6*/ 	.byte	0x07
	.zero		1


	//   ....[26]....
        /*02a8*/ 	.word	0x00000ba0
        /*02ac*/ 	.word	0x000000ff
        /*02b0*/ 	.word	0x000000b8
        /*02b4*/ 	.short	0x0100
        /*02b6*/ 	.byte	0x07
	.zero		1


	//   ....[27]....
        /*02b8*/ 	.word	0x00000bb0
        /*02bc*/ 	.word	0x000000ff
        /*02c0*/ 	.word	0x000000d8
        /*02c4*/ 	.short	0x0100
        /*02c6*/ 	.byte	0x07
	.zero		1


	//   ....[28]....
        /*02c8*/ 	.word	0x00000ca0
        /*02cc*/ 	.word	0x000000ff
        /*02d0*/ 	.word	0x000000e0
        /*02d4*/ 	.short	0x0100
        /*02d6*/ 	.byte	0x05
	.zero		1


	//   ....[29]....
        /*02d8*/ 	.word	0x00000cb0
        /*02dc*/ 	.word	0x000000ff
        /*02e0*/ 	.word	0x000000f0
        /*02e4*/ 	.short	0x0100
        /*02e6*/ 	.byte	0x05
	.zero		1


	//   ....[30]....
        /*02e8*/ 	.word	0x00000cc0
        /*02ec*/ 	.word	0x000000ff
        /*02f0*/ 	.word	0x000000e8
        /*02f4*/ 	.short	0x0100
        /*02f6*/ 	.byte	0x05
	.zero		1


	//   ....[31]....
        /*02f8*/ 	.word	0x00000cd0
        /*02fc*/ 	.word	0x000000ff
        /*0300*/ 	.word	0x000000f8
        /*0304*/ 	.short	0x0100
        /*0306*/ 	.byte	0x05
	.zero		1


	//   ....[32]....
        /*0308*/ 	.word	0x000015a0
        /*030c*/ 	.word	0x00000002
        /*0310*/ 	.word	0x000000f0
        /*0314*/ 	.short	0x010a
        /*0316*/ 	.byte	0xff
	.zero		1


	//   ....[33]....
        /*0318*/ 	.word	0x000015d0
        /*031c*/ 	.word	0x00000002
        /*0320*/ 	.word	0x000000e0
        /*0324*/ 	.short	0x0101
        /*0326*/ 	.byte	0xff
	.zero		1


	//   ....[34]....
        /*0328*/ 	.word	0x000016a0
        /*032c*/ 	.word	0x000000ff
        /*0330*/ 	.word	0x00000018
        /*0334*/ 	.short	0x010a
        /*0336*/ 	.byte	0x08
	.zero		1


	//   ....[35]....
        /*0338*/ 	.word	0x00001740
        /*033c*/ 	.word	0x000000ff
        /*0340*/ 	.word	0x00000018
        /*0344*/ 	.short	0x010a
        /*0346*/ 	.byte	0x21
	.zero		1


	//   ....[36]....
        /*0348*/ 	.word	0x00001890
        /*034c*/ 	.word	0x000000ff
        /*0350*/ 	.word	0x00000018
        /*0354*/ 	.short	0x010a
        /*0356*/ 	.byte	0x08
	.zero		1


	//   ....[37]....
        /*0358*/ 	.word	0x000019a0
        /*035c*/ 	.word	0x000000ff
        /*0360*/ 	.word	0x00000078
        /*0364*/ 	.short	0x0101
        /*0366*/ 	.byte	0x04
	.zero		1


	//   ....[38]....
        /*0368*/ 	.word	0x000019c0
        /*036c*/ 	.word	0x000000ff
        /*0370*/ 	.word	0x00000018
        /*0374*/ 	.short	0x010a
        /*0376*/ 	.byte	0x08
	.zero		1


	//   ....[39]....
        /*0378*/ 	.word	0x00001a40
        /*037c*/ 	.word	0x000000ff
        /*0380*/ 	.word	0x00000018
        /*0384*/ 	.short	0x010a
        /*0386*/ 	.byte	0x11
	.zero		1


	//   ....[40]....
        /*0388*/ 	.word	0x00001b90
        /*038c*/ 	.word	0x000000ff
        /*0390*/ 	.word	0x00000018
        /*0394*/ 	.short	0x010a
        /*0396*/ 	.byte	0x08
	.zero		1


	//   ....[41]....
        /*0398*/ 	.word	0x00001cd0
        /*039c*/ 	.word	0x00000002
        /*03a0*/ 	.word	0x00000080
        /*03a4*/ 	.short	0x010a
        /*03a6*/ 	.byte	0xff
	.zero		1


	//   ....[42]....
        /*03a8*/ 	.word	0x00001d90
        /*03ac*/ 	.word	0x00000002
        /*03b0*/ 	.word	0x00000000
        /*03b4*/ 	.short	0x0101
        /*03b6*/ 	.byte	0xff
	.zero		1


	//   ....[43]....
        /*03b8*/ 	.word	0x000022f0
        /*03bc*/ 	.word	0x000000ff
        /*03c0*/ 	.word	0x00000000
        /*03c4*/ 	.short	0x010a
        /*03c6*/ 	.byte	0x05
	.zero		1


	//   ....[44]....
        /*03c8*/ 	.word	0x00002380
        /*03cc*/ 	.word	0x000000ff
        /*03d0*/ 	.word	0x00000000
        /*03d4*/ 	.short	0x010a
        /*03d6*/ 	.byte	0x05
	.zero		1


	//   ....[45]....
        /*03d8*/ 	.word	0x00002420
        /*03dc*/ 	.word	0x00000000
        /*03e0*/ 	.word	0x00000000
        /*03e4*/ 	.short	0x010a
        /*03e6*/ 	.byte	0xff
	.zero		1


	//   ....[46]....
        /*03e8*/ 	.word	0x00002540
        /*03ec*/ 	.word	0x00000000
        /*03f0*/ 	.word	0x000000e0
        /*03f4*/ 	.short	0x010a
        /*03f6*/ 	.byte	0xff
	.zero		1


	//   ....[47]....
        /*03f8*/ 	.word	0x000025b0
        /*03fc*/ 	.word	0x00000000
        /*0400*/ 	.word	0x00000000
        /*0404*/ 	.short	0x0101
        /*0406*/ 	.byte	0xff
	.zero		1


	//   ....[48]....
        /*0408*/ 	.word	0x000025d0
        /*040c*/ 	.word	0x000000ff
        /*0410*/ 	.word	0x00000090
        /*0414*/ 	.short	0x010a
        /*0416*/ 	.byte	0x05
	.zero		1


	//   ....[49]....
        /*0418*/ 	.word	0x000026f0
        /*041c*/ 	.word	0x00000000
        /*0420*/ 	.word	0x00000080
        /*0424*/ 	.short	0x010a
        /*0426*/ 	.byte	0xff
	.zero		1


	//   ....[50]....
        /*0428*/ 	.word	0x000027f0
        /*042c*/ 	.word	0x00000000
        /*0430*/ 	.word	0x00000000
        /*0434*/ 	.short	0x0101
        /*0436*/ 	.byte	0xff
	.zero		1


	//   ....[51]....
        /*0438*/ 	.word	0x00002880
        /*043c*/ 	.word	0x000000ff
        /*0440*/ 	.word	0x00000090
        /*0444*/ 	.short	0x0106
        /*0446*/ 	.byte	0x05
	.zero		1


	//   ....[52]....
        /*0448*/ 	.word	0x000028a0
        /*044c*/ 	.word	0x000000ff
        /*0450*/ 	.word	0x00000090
        /*0454*/ 	.short	0x010a
        /*0456*/ 	.byte	0x05
	.zero		1


	//   ....[53]....
        /*0458*/ 	.word	0x00002930
        /*045c*/ 	.word	0x000000ff
        /*0460*/ 	.word	0x00000090
        /*0464*/ 	.short	0x0106
        /*0466*/ 	.byte	0x04
	.zero		1


	//   ....[54]....
        /*0468*/ 	.word	0x00002970
        /*046c*/ 	.word	0x00000000
        /*0470*/ 	.word	0x00000090
        /*0474*/ 	.short	0x010a
        /*0476*/ 	.byte	0xff
	.zero		1


	//   ....[55]....
        /*0478*/ 	.word	0x00002e70
        /*047c*/ 	.word	0x00000000
        /*0480*/ 	.word	0x00000080
        /*0484*/ 	.short	0x010a
        /*0486*/ 	.byte	0xff
	.zero		1


	//   ....[56]....
        /*0488*/ 	.word	0x00002f70
        /*048c*/ 	.word	0x00000003
        /*0490*/ 	.word	0x00000000
        /*0494*/ 	.short	0x0101
        /*0496*/ 	.byte	0xff
	.zero		1


	//   ....[57]....
        /*0498*/ 	.word	0x00002f80
        /*049c*/ 	.word	0x000000ff
        /*04a0*/ 	.word	0x00000000
        /*04a4*/ 	.short	0x010a
        /*04a6*/ 	.byte	0x04
	.zero		1


	//   ....[58]....
        /*04a8*/ 	.word	0x00003000
        /*04ac*/ 	.word	0x000000ff
        /*04b0*/ 	.word	0x000000c0
        /*04b4*/ 	.short	0x010a
        /*04b6*/ 	.byte	0x08
	.zero		1


	//   ....[59]....
        /*04b8*/ 	.word	0x000030e0
        /*04bc*/ 	.word	0x000000ff
        /*04c0*/ 	.word	0x00000000
        /*04c4*/ 	.short	0x010a
        /*04c6*/ 	.byte	0x07
	.zero		1


	//   ....[60]....
        /*04c8*/ 	.word	0x00003220
        /*04cc*/ 	.word	0x000000ff
        /*04d0*/ 	.word	0x00000000
        /*04d4*/ 	.short	0x010a
        /*04d6*/ 	.byte	0x04
	.zero		1


	//   ....[61]....
        /*04d8*/ 	.word	0x00003410
        /*04dc*/ 	.word	0x000000ff
        /*04e0*/ 	.word	0x00000000
        /*04e4*/ 	.short	0x010a
        /*04e6*/ 	.byte	0x05
	.zero		1


	//   ....[62]....
        /*04e8*/ 	.word	0x000034a0
        /*04ec*/ 	.word	0x000000ff
        /*04f0*/ 	.word	0x00000000
        /*04f4*/ 	.short	0x010a
        /*04f6*/ 	.byte	0x05
	.zero		1


	//   ....[63]....
        /*04f8*/ 	.word	0x00003530
        /*04fc*/ 	.word	0x000000ff
        /*0500*/ 	.word	0x00000000
        /*0504*/ 	.short	0x010a
        /*0506*/ 	.byte	0x05
	.zero		1


	//   ....[64]....
        /*0508*/ 	.word	0x000035c0
        /*050c*/ 	.word	0x000000ff
        /*0510*/ 	.word	0x00000000
        /*0514*/ 	.short	0x010a
        /*0516*/ 	.byte	0x07
	.zero		1


	//   ....[65]....
        /*0518*/ 	.word	0x00003a40
        /*051c*/ 	.word	0x00000000
        /*0520*/ 	.word	0x00000080
        /*0524*/ 	.short	0x010a
        /*0526*/ 	.byte	0xff
	.zero		1


	//   ....[66]....
        /*0528*/ 	.word	0x00003b00
        /*052c*/ 	.word	0x00000000
        /*0530*/ 	.word	0x00000000
        /*0534*/ 	.short	0x0101
        /*0536*/ 	.byte	0xff
	.zero		1


	//   ....[67]....
        /*0538*/ 	.word	0x00003e20
        /*053c*/ 	.word	0x000000ff
        /*0540*/ 	.word	0x00000078
        /*0544*/ 	.short	0x010a
        /*0546*/ 	.byte	0x07
	.zero		1


	//   ....[68]....
        /*0548*/ 	.word	0x00004010
        /*054c*/ 	.word	0x000000ff
        /*0550*/ 	.word	0x00000050
        /*0554*/ 	.short	0x010a
        /*0556*/ 	.byte	0x07
	.zero		1


	//   ....[69]....
        /*0558*/ 	.word	0x00004180
        /*055c*/ 	.word	0x000000ff
        /*0560*/ 	.word	0x00000030
        /*0564*/ 	.short	0x010b
        /*0566*/ 	.byte	0x07
	.zero		1


	//   ....[70]....
        /*0568*/ 	.word	0x00004190
        /*056c*/ 	.word	0x000000ff
        /*0570*/ 	.word	0x00000000
        /*0574*/ 	.short	0x0101
        /*0576*/ 	.byte	0x08
	.zero		1


	//   ....[71]....
        /*0578*/ 	.word	0x000041a0
        /*057c*/ 	.word	0x000000ff
        /*0580*/ 	.word	0x00000058
        /*0584*/ 	.short	0x010a
        /*0586*/ 	.byte	0x07
	.zero		1


	//   ....[72]....
        /*0588*/ 	.word	0x000042f0
        /*058c*/ 	.word	0x000000ff
        /*0590*/ 	.word	0x00000038
        /*0594*/ 	.short	0x010b
        /*0596*/ 	.byte	0x07
	.zero		1


	//   ....[73]....
        /*0598*/ 	.word	0x00004300
        /*059c*/ 	.word	0x000000ff
        /*05a0*/ 	.word	0x00000000
        /*05a4*/ 	.short	0x0101
        /*05a6*/ 	.byte	0x08
	.zero		1


	//   ....[74]....
        /*05a8*/ 	.word	0x00004310
        /*05ac*/ 	.word	0x000000ff
        /*05b0*/ 	.word	0x00000060
        /*05b4*/ 	.short	0x010a
        /*05b6*/ 	.byte	0x07
	.zero		1


	//   ....[75]....
        /*05b8*/ 	.word	0x00004490
        /*05bc*/ 	.word	0x000000ff
        /*05c0*/ 	.word	0x00000040
        /*05c4*/ 	.short	0x010b
        /*05c6*/ 	.byte	0x07
	.zero		1


	//   ....[76]....
        /*05c8*/ 	.word	0x000044d0
        /*05cc*/ 	.word	0x000000ff
        /*05d0*/ 	.word	0x00000000
        /*05d4*/ 	.short	0x0101
        /*05d6*/ 	.byte	0x08
	.zero		1


	//   ....[77]....
        /*05d8*/ 	.word	0x00004510
        /*05dc*/ 	.word	0x000000ff
        /*05e0*/ 	.word	0x00000068
        /*05e4*/ 	.short	0x010a
        /*05e6*/ 	.byte	0x07
	.zero		1


	//   ....[78]....
        /*05e8*/ 	.word	0x00004750
        /*05ec*/ 	.word	0x000000ff
        /*05f0*/ 	.word	0x00000048
        /*05f4*/ 	.short	0x010b
        /*05f6*/ 	.byte	0x07
	.zero		1


	//   ....[79]....
        /*05f8*/ 	.word	0x00004770
        /*05fc*/ 	.word	0x000000ff
        /*0600*/ 	.word	0x00000000
        /*0604*/ 	.short	0x0101
        /*0606*/ 	.byte	0x0d
	.zero		1


	//   ....[80]....
        /*0608*/ 	.word	0x000047a0
        /*060c*/ 	.word	0x000000ff
        /*0610*/ 	.word	0x00000050
        /*0614*/ 	.short	0x010a
        /*0616*/ 	.byte	0x07
	.zero		1


	//   ....[81]....
        /*0618*/ 	.word	0x000047c0
        /*061c*/ 	.word	0x000000ff
        /*0620*/ 	.word	0x00000058
        /*0624*/ 	.short	0x010a
        /*0626*/ 	.byte	0x07
	.zero		1


	//   ....[82]....
        /*0628*/ 	.word	0x000047e0
        /*062c*/ 	.word	0x000000ff
        /*0630*/ 	.word	0x00000060
        /*0634*/ 	.short	0x010a
        /*0636*/ 	.byte	0x07
	.zero		1


	//   ....[83]....
        /*0638*/ 	.word	0x00004820
        /*063c*/ 	.word	0x00000000
        /*0640*/ 	.word	0x00000068
        /*0644*/ 	.short	0x010a
        /*0646*/ 	.byte	0xff
	.zero		1


	//   ....[84]....
        /*0648*/ 	.word	0x00004b80
        /*064c*/ 	.word	0x00000000
        /*0650*/ 	.word	0x00000080
        /*0654*/ 	.short	0x010a
        /*0656*/ 	.byte	0xff
	.zero		1


	//   ....[85]....
        /*0658*/ 	.word	0x00004c90
        /*065c*/ 	.word	0x00000000
        /*0660*/ 	.word	0x00000000
        /*0664*/ 	.short	0x0101
        /*0666*/ 	.byte	0xff
	.zero		1


	//   ....[86]....
        /*0668*/ 	.word	0x00005710
        /*066c*/ 	.word	0x000000ff
        /*0670*/ 	.word	0x00000030
        /*0674*/ 	.short	0x010a
        /*0676*/ 	.byte	0x30
	.zero		1


	//   ....[87]....
        /*0678*/ 	.word	0x00005750
        /*067c*/ 	.word	0x00000040
        /*0680*/ 	.word	0x000000a0
        /*0684*/ 	.short	0x010a
        /*0686*/ 	.byte	0xff
	.zero		1


	//   ....[88]....
        /*0688*/ 	.word	0x000058c0
        /*068c*/ 	.word	0x000000ff
        /*0690*/ 	.word	0x00000030
        /*0694*/ 	.short	0x010a
        /*0696*/ 	.byte	0x30
	.zero		1


	//   ....[89]....
        /*0698*/ 	.word	0x000059c0
        /*069c*/ 	.word	0x00000040
        /*06a0*/ 	.word	0x000000a0
        /*06a4*/ 	.short	0x010a
        /*06a6*/ 	.byte	0xff
	.zero		1


	//   ....[90]....
        /*06a8*/ 	.word	0x000064c0
        /*06ac*/ 	.word	0x00000000
        /*06b0*/ 	.word	0x00000000
        /*06b4*/ 	.short	0x0101
        /*06b6*/ 	.byte	0xff
	.zero		1


	//   ....[91]....
        /*06b8*/ 	.word	0x000064d0
        /*06bc*/ 	.word	0x00000002
        /*06c0*/ 	.word	0x00000030
        /*06c4*/ 	.short	0x010a
        /*06c6*/ 	.byte	0xff
	.zero		1


	//   ....[92]....
        /*06c8*/ 	.word	0x000065a0
        /*06cc*/ 	.word	0x00000002
        /*06d0*/ 	.word	0x00000030
        /*06d4*/ 	.short	0x010a
        /*06d6*/ 	.byte	0xff
	.zero		1


	//   ....[93]....
        /*06d8*/ 	.word	0x00007120
        /*06dc*/ 	.word	0x0000004a
        /*06e0*/ 	.word	0x00000000
        /*06e4*/ 	.short	0x0101
        /*06e6*/ 	.byte	0xff
	.zero		1


	//   ....[94]....
        /*06e8*/ 	.word	0x00007140
        /*06ec*/ 	.word	0x00000000
        /*06f0*/ 	.word	0x00000030
        /*06f4*/ 	.short	0x010a
        /*06f6*/ 	.byte	0xff
	.zero		1


	//   ....[95]....
        /*06f8*/ 	.word	0x00007200
        /*06fc*/ 	.word	0x00000000
        /*0700*/ 	.word	0x00000030
        /*0704*/ 	.short	0x010a
        /*0706*/ 	.byte	0xff
	.zero		1


	//   ....[96]....
        /*0708*/ 	.word	0x00007d80
        /*070c*/ 	.word	0x0000004a
        /*0710*/ 	.word	0x00000000
        /*0714*/ 	.short	0x0101
        /*0716*/ 	.byte	0xff
	.zero		1


	//   ....[97]....
        /*0718*/ 	.word	0x00007da0
        /*071c*/ 	.word	0x00000002
        /*0720*/ 	.word	0x00000030
        /*0724*/ 	.short	0x010a
        /*0726*/ 	.byte	0xff
	.zero		1


	//   ....[98]....
        /*0728*/ 	.word	0x00007e60
        /*072c*/ 	.word	0x00000002
        /*0730*/ 	.word	0x00000030
        /*0734*/ 	.short	0x010a
        /*0736*/ 	.byte	0xff
	.zero		1


	//   ....[99]....
        /*0738*/ 	.word	0x00008280
        /*073c*/ 	.word	0x000000ff
        /*0740*/ 	.word	0x00000000
        /*0744*/ 	.short	0x0101
        /*0746*/ 	.byte	0x05
	.zero		1


	//   ....[100]....
        /*0748*/ 	.word	0x00008a40
        /*074c*/ 	.word	0x00000000
        /*0750*/ 	.word	0x00000000
        /*0754*/ 	.short	0x0101
        /*0756*/ 	.byte	0xff
	.zero		1


	//   ....[101]....
        /*0758*/ 	.word	0x00008cb0
        /*075c*/ 	.word	0x000000ff
        /*0760*/ 	.word	0x00000000
        /*0764*/ 	.short	0x0101
        /*0766*/ 	.byte	0x04
	.zero		1


	//   ....[102]....
        /*0768*/ 	.word	0x00008cd0
        /*076c*/ 	.word	0x00000002
        /*0770*/ 	.word	0x000000f0
        /*0774*/ 	.short	0x010a
        /*0776*/ 	.byte	0xff
	.zero		1


	//   ....[103]....
        /*0778*/ 	.word	0x00008d30
        /*077c*/ 	.word	0x00000002
        /*0780*/ 	.word	0x00000018
        /*0784*/ 	.short	0x010a
        /*0786*/ 	.byte	0xff
	.zero		1


	//   ....[104]....
        /*0788*/ 	.word	0x00008d90
        /*078c*/ 	.word	0x00000002
        /*0790*/ 	.word	0x00000018
        /*0794*/ 	.short	0x010a
        /*0796*/ 	.byte	0xff
	.zero		1


	//   ....[105]....
        /*0798*/ 	.word	0x00008de0
        /*079c*/ 	.word	0x00000002
        /*07a0*/ 	.word	0x00000080
        /*07a4*/ 	.short	0x010a
        /*07a6*/ 	.byte	0xff
	.zero		1


	//   ....[106]....
        /*07a8*/ 	.word	0x00008e40
        /*07ac*/ 	.word	0x00000000
        /*07b0*/ 	.word	0x00000000
        /*07b4*/ 	.short	0x010a
        /*07b6*/ 	.byte	0xff
	.zero		1


	//   ....[107]....
        /*07b8*/ 	.word	0x00008ea0
        /*07bc*/ 	.word	0x00000000
        /*07c0*/ 	.word	0x00000000
        /*07c4*/ 	.short	0x010a
        /*07c6*/ 	.byte	0xff
	.zero		1


	//   ....[108]....
        /*07c8*/ 	.word	0x00008ef0
        /*07cc*/ 	.word	0x00000000
        /*07d0*/ 	.word	0x000000e0
        /*07d4*/ 	.short	0x010a
        /*07d6*/ 	.byte	0xff
	.zero		1


	//   ....[109]....
        /*07d8*/ 	.word	0x00008f50
        /*07dc*/ 	.word	0x00000000
        /*07e0*/ 	.word	0x00000090
        /*07e4*/ 	.short	0x010a
        /*07e6*/ 	.byte	0xff
	.zero		1


	//   ....[110]....
        /*07e8*/ 	.word	0x00008fa0
        /*07ec*/ 	.word	0x00000000
        /*07f0*/ 	.word	0x00000080
        /*07f4*/ 	.short	0x010a
        /*07f6*/ 	.byte	0xff
	.zero		1


	//   ....[111]....
        /*07f8*/ 	.word	0x00009000
        /*07fc*/ 	.word	0x00000000
        /*0800*/ 	.word	0x00000090
        /*0804*/ 	.short	0x010a
        /*0806*/ 	.byte	0xff
	.zero		1


	//   ....[112]....
        /*0808*/ 	.word	0x00009050
        /*080c*/ 	.word	0x00000000
        /*0810*/ 	.word	0x00000080
        /*0814*/ 	.short	0x010a
        /*0816*/ 	.byte	0xff
	.zero		1


	//   ....[113]....
        /*0818*/ 	.word	0x000090b0
        /*081c*/ 	.word	0x00000002
        /*0820*/ 	.word	0x000000c0
        /*0824*/ 	.short	0x010a
        /*0826*/ 	.byte	0xff
	.zero		1


	//   ....[114]....
        /*0828*/ 	.word	0x00009110
        /*082c*/ 	.word	0x00000000
        /*0830*/ 	.word	0x00000000
        /*0834*/ 	.short	0x010a
        /*0836*/ 	.byte	0xff
	.zero		1


	//   ....[115]....
        /*0838*/ 	.word	0x00009170
        /*083c*/ 	.word	0x00000000
        /*0840*/ 	.word	0x00000000
        /*0844*/ 	.short	0x010a
        /*0846*/ 	.byte	0xff
	.zero		1


	//   ....[116]....
        /*0848*/ 	.word	0x000091d0
        /*084c*/ 	.word	0x00000000
        /*0850*/ 	.word	0x00000000
        /*0854*/ 	.short	0x010a
        /*0856*/ 	.byte	0xff
	.zero		1


	//   ....[117]....
        /*0858*/ 	.word	0x00009230
        /*085c*/ 	.word	0x00000000
        /*0860*/ 	.word	0x00000000
        /*0864*/ 	.short	0x010a
        /*0866*/ 	.byte	0xff
	.zero		1


	//   ....[118]....
        /*0868*/ 	.word	0x00009290
        /*086c*/ 	.word	0x00000000
        /*0870*/ 	.word	0x00000000
        /*0874*/ 	.short	0x010a
        /*0876*/ 	.byte	0xff
	.zero		1


	//   ....[119]....
        /*0878*/ 	.word	0x000092e0
        /*087c*/ 	.word	0x00000000
        /*0880*/ 	.word	0x00000080
        /*0884*/ 	.short	0x010a
        /*0886*/ 	.byte	0xff
	.zero		1


	//   ....[120]....
        /*0888*/ 	.word	0x00009340
        /*088c*/ 	.word	0x00000000
        /*0890*/ 	.word	0x00000078
        /*0894*/ 	.short	0x010a
        /*0896*/ 	.byte	0xff
	.zero		1


	//   ....[121]....
        /*0898*/ 	.word	0x000093a0
        /*089c*/ 	.word	0x00000000
        /*08a0*/ 	.word	0x00000050
        /*08a4*/ 	.short	0x010a
        /*08a6*/ 	.byte	0xff
	.zero		1


	//   ....[122]....
        /*08a8*/ 	.word	0x00009400
        /*08ac*/ 	.word	0x00000000
        /*08b0*/ 	.word	0x00000058
        /*08b4*/ 	.short	0x010a
        /*08b6*/ 	.byte	0xff
	.zero		1


	//   ....[123]....
        /*08b8*/ 	.word	0x00009460
        /*08bc*/ 	.word	0x00000000
        /*08c0*/ 	.word	0x00000060
        /*08c4*/ 	.short	0x010a
        /*08c6*/ 	.byte	0xff
	.zero		1


	//   ....[124]....
        /*08c8*/ 	.word	0x000094c0
        /*08cc*/ 	.word	0x00000000
        /*08d0*/ 	.word	0x00000068
        /*08d4*/ 	.short	0x010a
        /*08d6*/ 	.byte	0xff
	.zero		1


	//   ....[125]....
        /*08d8*/ 	.word	0x00009520
        /*08dc*/ 	.word	0x00000000
        /*08e0*/ 	.word	0x00000050
        /*08e4*/ 	.short	0x010a
        /*08e6*/ 	.byte	0xff
	.zero		1


	//   ....[126]....
        /*08e8*/ 	.word	0x00009580
        /*08ec*/ 	.word	0x00000000
        /*08f0*/ 	.word	0x00000058
        /*08f4*/ 	.short	0x010a
        /*08f6*/ 	.byte	0xff
	.zero		1


	//   ....[127]....
        /*08f8*/ 	.word	0x000095e0
        /*08fc*/ 	.word	0x00000000
        /*0900*/ 	.word	0x00000060
        /*0904*/ 	.short	0x010a
        /*0906*/ 	.byte	0xff
	.zero		1


	//   ....[128]....
        /*0908*/ 	.word	0x00009630
        /*090c*/ 	.word	0x00000000
        /*0910*/ 	.word	0x00000080
        /*0914*/ 	.short	0x010a
        /*0916*/ 	.byte	0xff
	.zero		1


	//   ....[129]....
        /*0918*/ 	.word	0x00009690
        /*091c*/ 	.word	0x00000000
        /*0920*/ 	.word	0x00000030
        /*0924*/ 	.short	0x010a
        /*0926*/ 	.byte	0xff
	.zero		1


	//   ....[130]....
        /*0928*/ 	.word	0x000096e0
        /*092c*/ 	.word	0x00000040
        /*0930*/ 	.word	0x000000a0
        /*0934*/ 	.short	0x010a
        /*0936*/ 	.byte	0xff
	.zero		1


	//   ....[131]....
        /*0938*/ 	.word	0x00009730
        /*093c*/ 	.word	0x00000002
        /*0940*/ 	.word	0x00000030
        /*0944*/ 	.short	0x010a
        /*0946*/ 	.byte	0xff
	.zero		1


	//   ....[132]....
        /*0948*/ 	.word	0x00009780
        /*094c*/ 	.word	0x00000000
        /*0950*/ 	.word	0x00000030
        /*0954*/ 	.short	0x010a
        /*0956*/ 	.byte	0xff
	.zero		1


	//   ....[133]....
        /*0958*/ 	.word	0x000097d0
        /*095c*/ 	.word	0x00000002
        /*0960*/ 	.word	0x00000030
        /*0964*/ 	.short	0x010a
        /*0966*/ 	.byte	0xff
	.zero		1


	//----- nvinfo : EIATTR_NUM_MBARRIERS
	.align		4
.L_47:
        /*0968*/ 	.byte	0x03, 0x38
        /*096a*/ 	.short	0x0020


	//----- nvinfo : EIATTR_EXIT_INSTR_OFFSETS
	.align		4
        /*096c*/ 	.byte	0x04, 0x1c
        /*096e*/ 	.short	(.L_49 - .L_48)


	//   ....[0]....
.L_48:
        /*0970*/ 	.word	0x00002450


	//   ....[1]....
        /*0974*/ 	.word	0x00002940


	//   ....[2]....
        /*0978*/ 	.word	0x000029a0


	//   ....[3]....
        /*097c*/ 	.word	0x00003820


	//   ....[4]....
        /*0980*/ 	.word	0x00004850


	//   ....[5]....
        /*0984*/ 	.word	0x00004890


	//   ....[6]....
        /*0988*/ 	.word	0x00008ba0


	//   ....[7]....
        /*098c*/ 	.word	0x00008c20


	//   ....[8]....
        /*0990*/ 	.word	0x00008c50


	//   ....[9]....
        /*0994*/ 	.word	0x00008cc0


	//----- nvinfo : EIATTR_MAX_THREADS
	.align		4
.L_49:
        /*0998*/ 	.byte	0x04, 0x05
        /*099a*/ 	.short	(.L_51 - .L_50)
.L_50:
        /*099c*/ 	.word	0x00000100
        /*09a0*/ 	.word	0x00000001
        /*09a4*/ 	.word	0x00000001


	//----- nvinfo : EIATTR_CRS_STACK_SIZE
	.align		4
.L_51:
        /*09a8*/ 	.byte	0x04, 0x1e
        /*09aa*/ 	.short	(.L_53 - .L_52)
.L_52:
        /*09ac*/ 	.word	0x00000000


	//----- nvinfo : EIATTR_CBANK_PARAM_SIZE
	.align		4
.L_53:
        /*09b0*/ 	.byte	0x03, 0x19
        /*09b2*/ 	.short	0x0800


	//----- nvinfo : EIATTR_PARAM_CBANK
	.align		4
        /*09b4*/ 	.byte	0x04, 0x0a
        /*09b6*/ 	.short	(.L_55 - .L_54)
	.align		4
.L_54:
        /*09b8*/ 	.word	index@(.nv.constant0._ZN7cutlass13device_kernelINS_4gemm6kernel13GemmUniversalIN4cute5tupleIJiiiiEEENS1_10collective13CollectiveMmaINS1_35MainloopSm100TmaUmmaWarpSpecializedILi3ELi2ELi4ENS5_IJNS4_1CILi1EEESB_SB_EEEEENS5_IJNSA_ILi64EEENSA_ILi256EEENSA_ILi32EEEEEENS_10bfloat16_tENS5_IJlSB_lEEESI_SJ_NS4_8TiledMMAINS4_8MMA_AtomIJNS4_20SM100_MMA_F16BF16_SSISI_SI_fLi64ELi256ELNS4_4UMMA5MajorE0ELSO_0ELNSN_7ScaleInE0ELSP_0EEEEEENS4_6LayoutISC_NS5_IJNSA_ILi0EEEST_ST_EEEEENS5_IJNS4_10UnderscoreESW_SW_EEEEENS4_13SM90_TMA_LOADENS4_14ComposedLayoutINS4_7SwizzleILi2ELi4ELi3EEENS4_18smem_ptr_flag_bitsILi16EEENSS_INS5_IJNSA_ILi8EEESG_EEENS5_IJSG_SB_EEEEEEEvNS4_8identityESZ_S19_vS1A_EENS_8epilogue10collective18CollectiveEpilogueINS1C_23Sm100TmaWarpSpecializedILi4ELi2ELi32ELb1ELb0EEEJSH_NS5_IJNSS_ISE_SB_EES1H_EEESI_SJ_SI_SJ_NS1C_6fusion15FusionCallbacksIS1G_NS1J_17LinearCombinationISI_fSI_fLNS_15FloatRoundStyleE2EEESH_S1I_JEEENS4_5SM1004TMEM4LOAD26SM100_TMEM_LOAD_16dp256b8xESZ_NS10_INS11_ILi3ELi4ELi3EEES14_NSS_INS5_IJS15_SE_EEENS5_IJSE_SB_EEEEEEENS4_17SM75_U32x4_LDSM_NENS4_14SM90_TMA_STOREES1X_NS4_17SM90_U32x4_STSM_NENS4_39AutoVectorizingCopyWithAssumedAlignmentILi128EEEEEEvvEEEEvNT_6ParamsE)
        /*09bc*/ 	.short	0x0380
        /*09be*/ 	.short	0x0800


	//----- nvinfo : EIATTR_SW_WAR
	.align		4
.L_55:
        /*09c0*/ 	.byte	0x04, 0x36
        /*09c2*/ 	.short	(.L_57 - .L_56)
.L_56:
        /*09c4*/ 	.word	0x00000008
.L_57:


//--------------------- .nv.callgraph             --------------------------
	.section	.nv.callgraph,"",@"SHT_CUDA_CALLGRAPH"
	.align	4
	.sectionentsize	8
	.align		4
        /*0000*/ 	.word	0x00000000
	.align		4
        /*0004*/ 	.word	0xffffffff
	.align		4
        /*0008*/ 	.word	index@(_ZN7cutlass13device_kernelINS_4gemm6kernel13GemmUniversalIN4cute5tupleIJiiiiEEENS1_10collective13CollectiveMmaINS1_35MainloopSm100TmaUmmaWarpSpecializedILi3ELi2ELi4ENS5_IJNS4_1CILi1EEESB_SB_EEEEENS5_IJNSA_ILi64EEENSA_ILi256EEENSA_ILi32EEEEEENS_10bfloat16_tENS5_IJlSB_lEEESI_SJ_NS4_8TiledMMAINS4_8MMA_AtomIJNS4_20SM100_MMA_F16BF16_SSISI_SI_fLi64ELi256ELNS4_4UMMA5MajorE0ELSO_0ELNSN_7ScaleInE0ELSP_0EEEEEENS4_6LayoutISC_NS5_IJNSA_ILi0EEEST_ST_EEEEENS5_IJNS4_10UnderscoreESW_SW_EEEEENS4_13SM90_TMA_LOADENS4_14ComposedLayoutINS4_7SwizzleILi2ELi4ELi3EEENS4_18smem_ptr_flag_bitsILi16EEENSS_INS5_IJNSA_ILi8EEESG_EEENS5_IJSG_SB_EEEEEEEvNS4_8identityESZ_S19_vS1A_EENS_8epilogue10collective18CollectiveEpilogueINS1C_23Sm100TmaWarpSpecializedILi4ELi2ELi32ELb1ELb0EEEJSH_NS5_IJNSS_ISE_SB_EES1H_EEESI_SJ_SI_SJ_NS1C_6fusion15FusionCallbacksIS1G_NS1J_17LinearCombinationISI_fSI_fLNS_15FloatRoundStyleE2EEESH_S1I_JEEENS4_5SM1004TMEM4LOAD26SM100_TMEM_LOAD_16dp256b8xESZ_NS10_INS11_ILi3ELi4ELi3EEES14_NSS_INS5_IJS15_SE_EEENS5_IJSE_SB_EEEEEEENS4_17SM75_U32x4_LDSM_NENS4_14SM90_TMA_STOREES1X_NS4_17SM90_U32x4_STSM_NENS4_39AutoVectorizingCopyWithAssumedAlignmentILi128EEEEEEvvEEEEvNT_6ParamsE)
	.align		4
        /*000c*/ 	.word	index@(__assertfail)
	.align		4
        /*0010*/ 	.word	0x00000000
	.align		4
        /*0014*/ 	.word	0xfffffffe
	.align		4
        /*0018*/ 	.word	0x00000000
	.align		4
        /*001c*/ 	.word	0xfffffffd
	.align		4
        /*0020*/ 	.word	0x00000000
	.align		4
        /*0024*/ 	.word	0xfffffffc


//--------------------- .nv.constant4             --------------------------
	.section	.nv.constant4,"a",@progbits
	.align	8
	.align		8
.nv.constant4:
        /*0000*/ 	.dword	__assertfail
	.align		8
        /*0008*/ 	.dword	__unnamed_1
	.align		8
        /*0010*/ 	.dword	__unnamed_2
	.align		8
        /*0018*/ 	.dword	_ZN39_INTERNAL_312b6a86_4_k_cu_899c38a8_81164cuda3std3__45__cpo5beginE
	.align		8
        /*0020*/ 	.dword	_ZN39_INTERNAL_312b6a86_4_k_cu_899c38a8_81164cuda3std3__45__cpo3endE
	.align		8
        /*0028*/ 	.dword	_ZN39_INTERNAL_312b6a86_4_k_cu_899c38a8_81164cuda3std3__45__cpo6cbeginE
	.align		8
        /*0030*/ 	.dword	_ZN39_INTERNAL_312b6a86_4_k_cu_899c38a8_81164cuda3std3__45__cpo4cendE
	.align		8
        /*0038*/ 	.dword	_ZN39_INTERNAL_312b6a86_4_k_cu_899c38a8_81164cuda3std3__441_GLOBAL__N__312b6a86_4_k_cu_899c38a8_81166ignoreE
	.align		8
        /*0040*/ 	.dword	_ZN39_INTERNAL_312b6a86_4_k_cu_899c38a8_81164cuda3std3__419piecewise_constructE
	.align		8
        /*0048*/ 	.dword	_ZN39_INTERNAL_312b6a86_4_k_cu_899c38a8_81164cuda3std3__48in_placeE
	.align		8
        /*0050*/ 	.dword	_ZN39_INTERNAL_312b6a86_4_k_cu_899c38a8_81164cuda3std6ranges3__45__cpo4swapE
	.align		8
        /*0058*/ 	.dword	_ZN39_INTERNAL_312b6a86_4_k_cu_899c38a8_81164cuda3std6ranges3__45__cpo9iter_moveE
	.align		8
        /*0060*/ 	.dword	_ZN39_INTERNAL_312b6a86_4_k_cu_899c38a8_81164cute7productE
	.align		8
        /*0068*/ 	.dword	_ZN39_INTERNAL_312b6a86_4_k_cu_899c38a8_81164cute1_E
	.align		8
        /*0070*/ 	.dword	$str$25
	.align		8
        /*0078*/ 	.dword	$str$26
	.align		8
        /*0080*/ 	.dword	$str$27
	.align		8
        /*0088*/ 	.dword	$str$28


//--------------------- .text._ZN7cutlass13device_kernelINS_4gemm6kernel13GemmUniversalIN4cute5tupleIJiiiiEEENS1_10collective13CollectiveMmaINS1_35MainloopSm100TmaUmmaWarpSpecializedILi3ELi2ELi4ENS5_IJNS4_1CILi1EEESB_SB_EEEEENS5_IJNSA_ILi64EEENSA_ILi256EEENSA_ILi32EEEEEENS_10bfloat16_tENS5_IJlSB_lEEESI_SJ_NS4_8TiledMMAINS4_8MMA_AtomIJNS4_20SM100_MMA_F16BF16_SSISI_SI_fLi64ELi256ELNS4_4UMMA5MajorE0ELSO_0ELNSN_7ScaleInE0ELSP_0EEEEEENS4_6LayoutISC_NS5_IJNSA_ILi0EEEST_ST_EEEEENS5_IJNS4_10UnderscoreESW_SW_EEEEENS4_13SM90_TMA_LOADENS4_14ComposedLayoutINS4_7SwizzleILi2ELi4ELi3EEENS4_18smem_ptr_flag_bitsILi16EEENSS_INS5_IJNSA_ILi8EEESG_EEENS5_IJSG_SB_EEEEEEEvNS4_8identityESZ_S19_vS1A_EENS_8epilogue10collective18CollectiveEpilogueINS1C_23Sm100TmaWarpSpecializedILi4ELi2ELi32ELb1ELb0EEEJSH_NS5_IJNSS_ISE_SB_EES1H_EEESI_SJ_SI_SJ_NS1C_6fusion15FusionCallbacksIS1G_NS1J_17LinearCombinationISI_fSI_fLNS_15FloatRoundStyleE2EEESH_S1I_JEEENS4_5SM1004TMEM4LOAD26SM100_TMEM_LOAD_16dp256b8xESZ_NS10_INS11_ILi3ELi4ELi3EEES14_NSS_INS5_IJS15_SE_EEENS5_IJSE_SB_EEEEEEENS4_17SM75_U32x4_LDSM_NENS4_14SM90_TMA_STOREES1X_NS4_17SM90_U32x4_STSM_NENS4_39AutoVectorizingCopyWithAssumedAlignmentILi128EEEEEEvvEEEEvNT_6ParamsE --------------------------
	.section	.text._ZN7cutlass13device_kernelINS_4gemm6kernel13GemmUniversalIN4cute5tupleIJiiiiEEENS1_10collective13CollectiveMmaINS1_35MainloopSm100TmaUmmaWarpSpecializedILi3ELi2ELi4ENS5_IJNS4_1CILi1EEESB_SB_EEEEENS5_IJNSA_ILi64EEENSA_ILi256EEENSA_ILi32EEEEEENS_10bfloat16_tENS5_IJlSB_lEEESI_SJ_NS4_8TiledMMAINS4_8MMA_AtomIJNS4_20SM100_MMA_F16BF16_SSISI_SI_fLi64ELi256ELNS4_4UMMA5MajorE0ELSO_0ELNSN_7ScaleInE0ELSP_0EEEEEENS4_6LayoutISC_NS5_IJNSA_ILi0EEEST_ST_EEEEENS5_IJNS4_10UnderscoreESW_SW_EEEEENS4_13SM90_TMA_LOADENS4_14ComposedLayoutINS4_7SwizzleILi2ELi4ELi3EEENS4_18smem_ptr_flag_bitsILi16EEENSS_INS5_IJNSA_ILi8EEESG_EEENS5_IJSG_SB_EEEEEEEvNS4_8identityESZ_S19_vS1A_EENS_8epilogue10collective18CollectiveEpilogueINS1C_23Sm100TmaWarpSpecializedILi4ELi2ELi32ELb1ELb0EEEJSH_NS5_IJNSS_ISE_SB_EES1H_EEESI_SJ_SI_SJ_NS1C_6fusion15FusionCallbacksIS1G_NS1J_17LinearCombinationISI_fSI_fLNS_15FloatRoundStyleE2EEESH_S1I_JEEENS4_5SM1004TMEM4LOAD26SM100_TMEM_LOAD_16dp256b8xESZ_NS10_INS11_ILi3ELi4ELi3EEES14_NSS_INS5_IJS15_SE_EEENS5_IJSE_SB_EEEEEEENS4_17SM75_U32x4_LDSM_NENS4_14SM90_TMA_STOREES1X_NS4_17SM90_U32x4_STSM_NENS4_39AutoVectorizingCopyWithAssumedAlignmentILi128EEEEEEvvEEEEvNT_6ParamsE,"ax",@progbits
	.align	128
.text._ZN7cutlass13device_kernelINS_4gemm6kernel13GemmUniversalIN4cute5tupleIJiiiiEEENS1_10collective13CollectiveMmaINS1_35MainloopSm100TmaUmmaWarpSpecializedILi3ELi2ELi4ENS5_IJNS4_1CILi1EEESB_SB_EEEEENS5_IJNSA_ILi64EEENSA_ILi256EEENSA_ILi32EEEEEENS_10bfloat16_tENS5_IJlSB_lEEESI_SJ_NS4_8TiledMMAINS4_8MMA_AtomIJNS4_20SM100_MMA_F16BF16_SSISI_SI_fLi64ELi256ELNS4_4UMMA5MajorE0ELSO_0ELNSN_7ScaleInE0ELSP_0EEEEEENS4_6LayoutISC_NS5_IJNSA_ILi0EEEST_ST_EEEEENS5_IJNS4_10UnderscoreESW_SW_EEEEENS4_13SM90_TMA_LOADENS4_14ComposedLayoutINS4_7SwizzleILi2ELi4ELi3EEENS4_18smem_ptr_flag_bitsILi16EEENSS_INS5_IJNSA_ILi8EEESG_EEENS5_IJSG_SB_EEEEEEEvNS4_8identityESZ_S19_vS1A_EENS_8epilogue10collective18CollectiveEpilogueINS1C_23Sm100TmaWarpSpecializedILi4ELi2ELi32ELb1ELb0EEEJSH_NS5_IJNSS_ISE_SB_EES1H_EEESI_SJ_SI_SJ_NS1C_6fusion15FusionCallbacksIS1G_NS1J_17LinearCombinationISI_fSI_fLNS_15FloatRoundStyleE2EEESH_S1I_JEEENS4_5SM1004TMEM4LOAD26SM100_TMEM_LOAD_16dp256b8xESZ_NS10_INS11_ILi3ELi4ELi3EEES14_NSS_INS5_IJS15_SE_EEENS5_IJSE_SB_EEEEEEENS4_17SM75_U32x4_LDSM_NENS4_14SM90_TMA_STOREES1X_NS4_17SM90_U32x4_STSM_NENS4_39AutoVectorizingCopyWithAssumedAlignmentILi128EEEEEEvvEEEEvNT_6ParamsE:
        .type           _ZN7cutlass13device_kernelINS_4gemm6kernel13GemmUniversalIN4cute5tupleIJiiiiEEENS1_10collective13CollectiveMmaINS1_35MainloopSm100TmaUmmaWarpSpecializedILi3ELi2ELi4ENS5_IJNS4_1CILi1EEESB_SB_EEEEENS5_IJNSA_ILi64EEENSA_ILi256EEENSA_ILi32EEEEEENS_10bfloat16_tENS5_IJlSB_lEEESI_SJ_NS4_8TiledMMAINS4_8MMA_AtomIJNS4_20SM100_MMA_F16BF16_SSISI_SI_fLi64ELi256ELNS4_4UMMA5MajorE0ELSO_0ELNSN_7ScaleInE0ELSP_0EEEEEENS4_6LayoutISC_NS5_IJNSA_ILi0EEEST_ST_EEEEENS5_IJNS4_10UnderscoreESW_SW_EEEEENS4_13SM90_TMA_LOADENS4_14ComposedLayoutINS4_7SwizzleILi2ELi4ELi3EEENS4_18smem_ptr_flag_bitsILi16EEENSS_INS5_IJNSA_ILi8EEESG_EEENS5_IJSG_SB_EEEEEEEvNS4_8identityESZ_S19_vS1A_EENS_8epilogue10collective18CollectiveEpilogueINS1C_23Sm100TmaWarpSpecializedILi4ELi2ELi32ELb1ELb0EEEJSH_NS5_IJNSS_ISE_SB_EES1H_EEESI_SJ_SI_SJ_NS1C_6fusion15FusionCallbacksIS1G_NS1J_17LinearCombinationISI_fSI_fLNS_15FloatRoundStyleE2EEESH_S1I_JEEENS4_5SM1004TMEM4LOAD26SM100_TMEM_LOAD_16dp256b8xESZ_NS10_INS11_ILi3ELi4ELi3EEES14_NSS_INS5_IJS15_SE_EEENS5_IJSE_SB_EEEEEEENS4_17SM75_U32x4_LDSM_NENS4_14SM90_TMA_STOREES1X_NS4_17SM90_U32x4_STSM_NENS4_39AutoVectorizingCopyWithAssumedAlignmentILi128EEEEEEvvEEEEvNT_6ParamsE,@function
        .size           _ZN7cutlass13device_kernelINS_4gemm6kernel13GemmUniversalIN4cute5tupleIJiiiiEEENS1_10collective13CollectiveMmaINS1_35MainloopSm100TmaUmmaWarpSpecializedILi3ELi2ELi4ENS5_IJNS4_1CILi1EEESB_SB_EEEEENS5_IJNSA_ILi64EEENSA_ILi256EEENSA_ILi32EEEEEENS_10bfloat16_tENS5_IJlSB_lEEESI_SJ_NS4_8TiledMMAINS4_8MMA_AtomIJNS4_20SM100_MMA_F16BF16_SSISI_SI_fLi64ELi256ELNS4_4UMMA5MajorE0ELSO_0ELNSN_7ScaleInE0ELSP_0EEEEEENS4_6LayoutISC_NS5_IJNSA_ILi0EEEST_ST_EEEEENS5_IJNS4_10UnderscoreESW_SW_EEEEENS4_13SM90_TMA_LOADENS4_14ComposedLayoutINS4_7SwizzleILi2ELi4ELi3EEENS4_18smem_ptr_flag_bitsILi16EEENSS_INS5_IJNSA_ILi8EEESG_EEENS5_IJSG_SB_EEEEEEEvNS4_8identityESZ_S19_vS1A_EENS_8epilogue10collective18CollectiveEpilogueINS1C_23Sm100TmaWarpSpecializedILi4ELi2ELi32ELb1ELb0EEEJSH_NS5_IJNSS_ISE_SB_EES1H_EEESI_SJ_SI_SJ_NS1C_6fusion15FusionCallbacksIS1G_NS1J_17LinearCombinationISI_fSI_fLNS_15FloatRoundStyleE2EEESH_S1I_JEEENS4_5SM1004TMEM4LOAD26SM100_TMEM_LOAD_16dp256b8xESZ_NS10_INS11_ILi3ELi4ELi3EEES14_NSS_INS5_IJS15_SE_EEENS5_IJSE_SB_EEEEEEENS4_17SM75_U32x4_LDSM_NENS4_14SM90_TMA_STOREES1X_NS4_17SM90_U32x4_STSM_NENS4_39AutoVectorizingCopyWithAssumedAlignmentILi128EEEEEEvvEEEEvNT_6ParamsE,(.L_x_173 - _ZN7cutlass13device_kernelINS_4gemm6kernel13GemmUniversalIN4cute5tupleIJiiiiEEENS1_10collective13CollectiveMmaINS1_35MainloopSm100TmaUmmaWarpSpecializedILi3ELi2ELi4ENS5_IJNS4_1CILi1EEESB_SB_EEEEENS5_IJNSA_ILi64EEENSA_ILi256EEENSA_ILi32EEEEEENS_10bfloat16_tENS5_IJlSB_lEEESI_SJ_NS4_8TiledMMAINS4_8MMA_AtomIJNS4_20SM100_MMA_F16BF16_SSISI_SI_fLi64ELi256ELNS4_4UMMA5MajorE0ELSO_0ELNSN_7ScaleInE0ELSP_0EEEEEENS4_6LayoutISC_NS5_IJNSA_ILi0EEEST_ST_EEEEENS5_IJNS4_10UnderscoreESW_SW_EEEEENS4_13SM90_TMA_LOADENS4_14ComposedLayoutINS4_7SwizzleILi2ELi4ELi3EEENS4_18smem_ptr_flag_bitsILi16EEENSS_INS5_IJNSA_ILi8EEESG_EEENS5_IJSG_SB_EEEEEEEvNS4_8identityESZ_S19_vS1A_EENS_8epilogue10collective18CollectiveEpilogueINS1C_23Sm100TmaWarpSpecializedILi4ELi2ELi32ELb1ELb0EEEJSH_NS5_IJNSS_ISE_SB_EES1H_EEESI_SJ_SI_SJ_NS1C_6fusion15FusionCallbacksIS1G_NS1J_17LinearCombinationISI_fSI_fLNS_15FloatRoundStyleE2EEESH_S1I_JEEENS4_5SM1004TMEM4LOAD26SM100_TMEM_LOAD_16dp256b8xESZ_NS10_INS11_ILi3ELi4ELi3EEES14_NSS_INS5_IJS15_SE_EEENS5_IJSE_SB_EEEEEEENS4_17SM75_U32x4_LDSM_NENS4_14SM90_TMA_STOREES1X_NS4_17SM90_U32x4_STSM_NENS4_39AutoVectorizingCopyWithAssumedAlignmentILi128EEEEEEvvEEEEvNT_6ParamsE)
        .other          _ZN7cutlass13device_kernelINS_4gemm6kernel13GemmUniversalIN4cute5tupleIJiiiiEEENS1_10collective13CollectiveMmaINS1_35MainloopSm100TmaUmmaWarpSpecializedILi3ELi2ELi4ENS5_IJNS4_1CILi1EEESB_SB_EEEEENS5_IJNSA_ILi64EEENSA_ILi256EEENSA_ILi32EEEEEENS_10bfloat16_tENS5_IJlSB_lEEESI_SJ_NS4_8TiledMMAINS4_8MMA_AtomIJNS4_20SM100_MMA_F16BF16_SSISI_SI_fLi64ELi256ELNS4_4UMMA5MajorE0ELSO_0ELNSN_7ScaleInE0ELSP_0EEEEEENS4_6LayoutISC_NS5_IJNSA_ILi0EEEST_ST_EEEEENS5_IJNS4_10UnderscoreESW_SW_EEEEENS4_13SM90_TMA_LOADENS4_14ComposedLayoutINS4_7SwizzleILi2ELi4ELi3EEENS4_18smem_ptr_flag_bitsILi16EEENSS_INS5_IJNSA_ILi8EEESG_EEENS5_IJSG_SB_EEEEEEEvNS4_8identityESZ_S19_vS1A_EENS_8epilogue10collective18CollectiveEpilogueINS1C_23Sm100TmaWarpSpecializedILi4ELi2ELi32ELb1ELb0EEEJSH_NS5_IJNSS_ISE_SB_EES1H_EEESI_SJ_SI_SJ_NS1C_6fusion15FusionCallbacksIS1G_NS1J_17LinearCombinationISI_fSI_fLNS_15FloatRoundStyleE2EEESH_S1I_JEEENS4_5SM1004TMEM4LOAD26SM100_TMEM_LOAD_16dp256b8xESZ_NS10_INS11_ILi3ELi4ELi3EEES14_NSS_INS5_IJS15_SE_EEENS5_IJSE_SB_EEEEEEENS4_17SM75_U32x4_LDSM_NENS4_14SM90_TMA_STOREES1X_NS4_17SM90_U32x4_STSM_NENS4_39AutoVectorizingCopyWithAssumedAlignmentILi128EEEEEEvvEEEEvNT_6ParamsE,@"STO_CUDA_ENTRY STV_DEFAULT"
_ZN7cutlass13device_kernelINS_4gemm6kernel13GemmUniversalIN4cute5tupleIJiiiiEEENS1_10collective13CollectiveMmaINS1_35MainloopSm100TmaUmmaWarpSpecializedILi3ELi2ELi4ENS5_IJNS4_1CILi1EEESB_SB_EEEEENS5_IJNSA_ILi64EEENSA_ILi256EEENSA_ILi32EEEEEENS_10bfloat16_tENS5_IJlSB_lEEESI_SJ_NS4_8TiledMMAINS4_8MMA_AtomIJNS4_20SM100_MMA_F16BF16_SSISI_SI_fLi64ELi256ELNS4_4UMMA5MajorE0ELSO_0ELNSN_7ScaleInE0ELSP_0EEEEEENS4_6LayoutISC_NS5_IJNSA_ILi0EEEST_ST_EEEEENS5_IJNS4_10UnderscoreESW_SW_EEEEENS4_13SM90_TMA_LOADENS4_14ComposedLayoutINS4_7SwizzleILi2ELi4ELi3EEENS4_18smem_ptr_flag_bitsILi16EEENSS_INS5_IJNSA_ILi8EEESG_EEENS5_IJSG_SB_EEEEEEEvNS4_8identityESZ_S19_vS1A_EENS_8epilogue10collective18CollectiveEpilogueINS1C_23Sm100TmaWarpSpecializedILi4ELi2ELi32ELb1ELb0EEEJSH_NS5_IJNSS_ISE_SB_EES1H_EEESI_SJ_SI_SJ_NS1C_6fusion15FusionCallbacksIS1G_NS1J_17LinearCombinationISI_fSI_fLNS_15FloatRoundStyleE2EEESH_S1I_JEEENS4_5SM1004TMEM4LOAD26SM100_TMEM_LOAD_16dp256b8xESZ_NS10_INS11_ILi3ELi4ELi3EEES14_NSS_INS5_IJS15_SE_EEENS5_IJSE_SB_EEEEEEENS4_17SM75_U32x4_LDSM_NENS4_14SM90_TMA_STOREES1X_NS4_17SM90_U32x4_STSM_NENS4_39AutoVectorizingCopyWithAssumedAlignmentILi128EEEEEEvvEEEEvNT_6ParamsE:
[----:B------:R-:W1:Y:S01]  /*0000*/  LDC R1, c[0x0][0x37c] ;  /* 0x0000df00ff017b82 */ /* 0x000e620000000800 */
[----:B------:R-:W2:Y:S01]  /*0010*/  S2R R101, SR_TID.X ;  /* 0x0000000000657919 */ /* 0x000ea20000002100 */
[----:B------:R-:W3:Y:S01]  /*0020*/  LDCU.64 UR4, c[0x0][0x890] ;  /* 0x00011200ff0477ac */ /* 0x000ee20008000a00 */
[----:B------:R-:W-:Y:S02]  /*0030*/  PRMT R88, RZ, 0x7610, R88 ;  /* 0x00007610ff587816 */ /* 0x000fe40000000058 */
[----:B------:R-:W-:Y:S01]  /*0040*/  ELECT P5, URZ, PT ;  /* 0x0000000000ff782f */ /* 0x000fe200038a0000 */
[----:B------:R-:W4:Y:S01]  /*0050*/  LDCU.64 UR46, c[0x0][0x358] ;  /* 0x00006b00ff2e77ac */ /* 0x000f220008000a00 */
[----:B---3--:R-:W-:-:S04]  /*0060*/  UISETP.NE.U32.AND UP0, UPT, UR4, URZ, UPT ;  /* 0x000000ff0400728c */ /* 0x008fc8000bf05070 */
[----:B------:R-:W-:Y:S01]  /*0070*/  UISETP.NE.AND.EX UP0, UPT, UR5, URZ, UPT, UP0 ;  /* 0x000000ff0500728c */ /* 0x000fe2000bf05300 */
[----:B--2---:R-:W-:-:S05]  /*0080*/  SHF.R.U32.HI R93, RZ, 0x5, R101 ;  /* 0x00000005ff5d7819 */ /* 0x004fca0000011665 */
[----:B------:R-:W2:Y:S02]  /*0090*/  SHFL.IDX PT, R0, R93, RZ, 0x1f ;  /* 0x00001fff5d007589 */ /* 0x000ea400000e0000 */
[----:B--2---:R-:W-:Y:S01]  /*00a0*/  R2UR UR8, R0 ;  /* 0x00000000000872ca */ /* 0x004fe200000e0000 */
[----:B-1--4-:R-:W-:-:S14]  /*00b0*/  BRA.U UP0, `(.L_x_0) ;  /* 0x00000001002c7547 */ /* 0x012fdc000b800000 */
[----:B------:R-:W1:Y:S02]  /*00c0*/  LDCU.64 UR6, c[0x0][0x888] ;  /* 0x00011100ff0677ac */ /* 0x000e640008000a00 */
[----:B-1----:R-:W-:-:S04]  /*00d0*/  UISETP.NE.U32.AND UP0, UPT, UR6, URZ, UPT ;  /* 0x000000ff0600728c */ /* 0x002fc8000bf05070 */
[----:B------:R-:W-:-:S09]  /*00e0*/  UISETP.NE.AND.EX UP0, UPT, UR7, URZ, UPT, UP0 ;  /* 0x000000ff0700728c */ /* 0x000fd2000bf05300 */
[----:B------:R-:W-:Y:S05]  /*00f0*/  BRA.U !UP0, `(.L_x_1) ;  /* 0x0000000108107547 */ /* 0x000fea000b800000 */
[----:B------:R-:W1:Y:S02]  /*0100*/  LDC.64 R2, c[0x0][0x888] ;  /* 0x00022200ff027b82 */ /* 0x000e640000000a00 */
[----:B-1----:R1:W5:Y:S01]  /*0110*/  LDG.E R49, desc[UR46][R2.64] ;  /* 0x0000002e02317981 */ /* 0x002362000c1e1900 */
[----:B------:R-:W-:Y:S01]  /*0120*/  HFMA2 R88, -RZ, RZ, 0, 5.9604644775390625e-08 ;  /* 0x00000001ff587431 */ /* 0x000fe200000001ff */
[----:B------:R-:W-:Y:S05]  /*0130*/  BRA `(.L_x_0) ;  /* 0x00000000000c7947 */ /* 0x000fea0003800000 */
.L_x_1:
[----:B------:R-:W1:Y:S01]  /*0140*/  LDCU UR6, c[0x0][0x880] ;  /* 0x00011000ff0677ac */ /* 0x000e620008000800 */
[----:B------:R-:W-:Y:S01]  /*0150*/  HFMA2 R88, -RZ, RZ, 0, 5.9604644775390625e-08 ;  /* 0x00000001ff587431 */ /* 0x000fe200000001ff */
[----:B-1----:R-:W-:-:S07]  /*0160*/  MOV R49, UR6 ;  /* 0x0000000600317c02 */ /* 0x002fce0008000f00 */
.L_x_0:
[----:B------:R-:W2:Y:S02]  /*0170*/  LDCU.64 UR6, c[0x0][0x8b0] ;  /* 0x00011600ff0677ac */ /* 0x000ea40008000a00 */
[----:B--2---:R-:W-:-:S04]  /*0180*/  UISETP.NE.U32.AND UP0, UPT, UR6, URZ, UPT ;  /* 0x000000ff0600728c */ /* 0x004fc8000bf05070 */
[----:B------:R-:W-:-:S09]  /*0190*/  UISETP.NE.AND.EX UP0, UPT, UR7, URZ, UPT, UP0 ;  /* 0x000000ff0700728c */ /* 0x000fd2000bf05300 */
[----:B------:R-:W-:Y:S05]  /*01a0*/  BRA.U UP0, `(.L_x_2) ;  /* 0x0000000100247547 */ /* 0x000fea000b800000 */
[----:B------:R-:W2:Y:S02]  /*01b0*/  LDCU.64 UR6, c[0x0][0x8a8] ;  /* 0x00011500ff0677ac */ /* 0x000ea40008000a00 */
[----:B--2---:R-:W-:-:S04]  /*01c0*/  UISETP.NE.U32.AND UP0, UPT, UR6, URZ, UPT ;  /* 0x000000ff0600728c */ /* 0x004fc8000bf05070 */
[----:B------:R-:W-:-:S09]  /*01d0*/  UISETP.NE.AND.EX UP0, UPT, UR7, URZ, UPT, UP0 ;  /* 0x000000ff0700728c */ /* 0x000fd2000bf05300 */
[----:B------:R-:W-:Y:S05]  /*01e0*/  BRA.U !UP0, `(.L_x_3) ;  /* 0x00000001080c7547 */ /* 0x000fea000b800000 */
[----:B-1----:R-:W1:Y:S02]  /*01f0*/  LDC.64 R2, c[0x0][0x8a8] ;  /* 0x00022a00ff027b82 */ /* 0x002e640000000a00 */
[----:B-1----:R2:W5:Y:S01]  /*0200*/  LDG.E R47, desc[UR46][R2.64] ;  /* 0x0000002e022f7981 */ /* 0x002562000c1e1900 */
[----:B------:R-:W-:Y:S05]  /*0210*/  BRA `(.L_x_2) ;  /* 0x0000000000087947 */ /* 0x000fea0003800000 */
.L_x_3:
[----:B------:R-:W2:Y:S02]  /*0220*/  LDCU UR6, c[0x0][0x8a0] ;  /* 0x00011400ff0677ac */ /* 0x000ea40008000800 */
[----:B--2---:R-:W-:Y:S02]  /*0230*/  MOV R47, UR6 ;  /* 0x00000006002f7c02 */ /* 0x004fe40008000f00 */
.L_x_2:
[----:B------:R-:W-:Y:S01]  /*0240*/  IMAD.U32 R0, RZ, RZ, UR8 ;  /* 0x00000008ff007e24 */ /* 0x000fe2000f8e00ff */
[----:B------:R-:W-:Y:S04]  /*0250*/  BSSY.RECONVERGENT B0, `(.L_x_4) ;  /* 0x000000c000007945 */ /* 0x000fe80003800200 */
[C---:B------:R-:W-:Y:S02]  /*0260*/  ISETP.NE.OR P1, PT, R0.reuse, 0x1, !P5 ;  /* 0x000000010000780c */ /* 0x040fe40006f25670 */
[----:B------:R-:W-:-:S11]  /*0270*/  ISETP.NE.OR P0, PT, R0, 0x3, !P5 ;  /* 0x000000030000780c */ /* 0x000fd60006f05670 */
[----:B------:R-:W-:Y:S05]  /*0280*/  @P1 BRA `(.L_x_5) ;  /* 0x0000000000201947 */ /* 0x000fea0003800000 */
[----:B------:R-:W3:Y:S02]  /*0290*/  LDCU.64 UR6, c[0x0][0x348] ;  /* 0x00006900ff0677ac */ /* 0x000ee40008000a00 */
[----:B---3--:R-:W-:Y:S02]  /*02a0*/  UIADD3 UR10, UP1, UPT, UR6, 0x80, URZ ;  /* 0x00000080060a7890 */ /* 0x008fe4000ff3e0ff */
[----:B------:R-:W-:Y:S02]  /*02b0*/  UIADD3 UR6, UP0, UPT, UR6, 0x180, URZ ;  /* 0x0000018006067890 */ /* 0x000fe4000ff1e0ff */
[----:B------:R-:W-:Y:S02]  /*02c0*/  UIADD3.X UR11, UPT, UPT, URZ, UR7, URZ, UP1, !UPT ;  /* 0x00000007ff0b7290 */ /* 0x000fe40008ffe4ff */
[----:B------:R-:W-:-:S07]  /*02d0*/  UIADD3.X UR7, UPT, UPT, URZ, UR7, URZ, UP0, !UPT ;  /* 0x00000007ff077290 */ /* 0x000fce00087fe4ff */
[----:B------:R3:W-:Y:S02]  /*02e0*/  UTMACCTL.PF [UR10] ;  /* 0x000000000a0079b9 */ /* 0x0007e40008040000 */
[----:B------:R3:W-:Y:S02]  /*02f0*/  UTMACCTL.PF [UR6] ;  /* 0x00000000060079b9 */ /* 0x0007e40008040000 */
[----:B---3--:R-:W-:Y:S01]  /*0300*/  NOP ;  /* 0x0000000000007918 */ /* 0x008fe20000000000 */
.L_x_5:
[----:B------:R-:W-:Y:S05]  /*0310*/  BSYNC.RECONVERGENT B0 ;  /* 0x0000000000007941 */ /* 0x000fea0003800200 */
.L_x_4:
[----:B------:R-:W-:Y:S04]  /*0320*/  BSSY.RECONVERGENT B0, `(.L_x_6) ;  /* 0x000000a000007945 */ /* 0x000fe80003800200 */
        /* <DEDUP_REMOVED lines=9> */
.L_x_7:
[----:B------:R-:W-:Y:S05]  /*03c0*/  BSYNC.RECONVERGENT B0 ;  /* 0x0000000000007941 */ /* 0x000fea0003800200 */
.L_x_6:
[----:B------:R-:W3:Y:S01]  /*03d0*/  LDCU.64 UR6, c[0x0][0x888] ;  /* 0x00011100ff0677ac */ /* 0x000ee20008000a00 */
[----:B------:R-:W-:Y:S02]  /*03e0*/  UISETP.EQ.U32.AND UP1, UPT, UR4, URZ, UPT ;  /* 0x000000ff0400728c */ /* 0x000fe4000bf22070 */
[----:B------:R-:W-:Y:S02]  /*03f0*/  UPLOP3.LUT UP2, UPT, UPT, UPT, UPT, 0x80, 0x8 ;  /* 0x000000000008789c */ /* 0x000fe40003f4f070 */
[----:B---3--:R-:W-:-:S04]  /*0400*/  UISETP.NE.U32.AND UP0, UPT, UR6, URZ, UPT ;  /* 0x000000ff0600728c */ /* 0x008fc8000bf05070 */
[----:B------:R-:W-:-:S04]  /*0410*/  UISETP.NE.AND.EX UP0, UPT, UR7, URZ, UPT, UP0 ;  /* 0x000000ff0700728c */ /* 0x000fc8000bf05300 */
[----:B------:R-:W-:-:S04]  /*0420*/  UISETP.EQ.OR.EX UP3, UPT, UR5, URZ, !UP0, UP1 ;  /* 0x000000ff0500728c */ /* 0x000fc8000c762710 */
[----:B------:R-:W-:-:S05]  /*0430*/  UP2UR UR50, UPR, URZ, 0x8 ;  /* 0x00000008ff327883 */ /* 0x000fca0008000000 */
[----:B------:R-:W-:Y:S07]  /*0440*/  BRA.U !UP3, `(.L_x_8) ;  /* 0x000000010b207547 */ /* 0x000fee000b800000 */
[----:B------:R-:W-:Y:S01]  /*0450*/  UISETP.NE.U32.AND UP2, UPT, UR4, URZ, UPT ;  /* 0x000000ff0400728c */ /* 0x000fe2000bf45070 */
[----:B-----5:R-:W-:Y:S01]  /*0460*/  FSETP.NEU.AND P0, PT, R49, RZ, PT ;  /* 0x000000ff3100720b */ /* 0x020fe20003f0d000 */
[----:B------:R-:W-:Y:S02]  /*0470*/  USEL UR4, URZ, 0xffffffff, UP0 ;  /* 0xffffffffff047887 */ /* 0x000fe40008000000 */
[----:B------:R-:W-:-:S10]  /*0480*/  UISETP.NE.AND.EX UP2, UPT, UR5, URZ, UPT, UP2 ;  /* 0x000000ff0500728c */ /* 0x000fd4000bf45320 */
[----:B------:R-:W-:Y:S01]  /*0490*/  VOTEU.ANY UP1, P0 ;  /* 0x0000000000ff7886 */ /* 0x000fe20000020100 */
[----:B------:R-:W-:-:S04]  /*04a0*/  @!UP2 USEL UR4, URZ, 0xffffffff, UP1 ;  /* 0xffffffffff04a887 */ /* 0x000fc80008800000 */
[----:B------:R-:W-:-:S04]  /*04b0*/  ULOP3.LUT UR4, UR4, 0x1, URZ, 0xc0, !UPT ;  /* 0x0000000104047892 */ /* 0x000fc8000f8ec0ff */
[----:B------:R-:W-:-:S11]  /*04c0*/  UISETP.NE.U32.AND UP2, UPT, UR4, 0x1, UPT ;  /* 0x000000010400788c */ /* 0x000fd6000bf45070 */
.L_x_8:
[----:B-12---:R-:W1:Y:S01]  /*04d0*/  SHFL.IDX PT, R2, R93, RZ, 0x1f ;  /* 0x00001fff5d027589 */ /* 0x006e6200000e0000 */
[----:B------:R-:W-:-:S04]  /*04e0*/  UISETP.NE.AND UP1, UPT, UR8, 0x2, UPT ;  /* 0x000000020800788c */ /* 0x000fc8000bf25270 */
[----:B------:R-:W-:Y:S01]  /*04f0*/  USEL UR6, URZ, 0x1, UP1 ;  /* 0x00000001ff067887 */ /* 0x000fe20008800000 */
[----:B-1----:R-:W-:-:S13]  /*0500*/  ISETP.NE.AND P0, PT, R2, RZ, PT ;  /* 0x000000ff0200720c */ /* 0x002fda0003f05270 */
[----:B------:R-:W-:Y:S05]  /*0510*/  @P0 BRA `(.L_x_9) ;  /* 0x0000000000400947 */ /* 0x000fea0003800000 */
[----:B------:R-:W1:Y:S01]  /*0520*/  S2UR UR5, SR_CgaCtaId ;  /* 0x00000000000579c3 */ /* 0x000e620000008800 */
[----:B------:R-:W-:Y:S01]  /*0530*/  UMOV UR7, 0x400 ;  /* 0x0000040000077882 */ /* 0x000fe20000000000 */
[----:B------:R-:W-:Y:S01]  /*0540*/  UMOV UR4, 0x1 ;  /* 0x0000000100047882 */ /* 0x000fe20000000000 */
[----:B------:R-:W-:Y:S01]  /*0550*/  ELECT P0, URZ, PT ;  /* 0x0000000000ff782f */ /* 0x000fe20003800000 */
[----:B------:R-:W-:-:S04]  /*0560*/  UIADD3 UR10, UPT, UPT, -UR4, 0x100000, URZ ;  /* 0x00100000040a7890 */ /* 0x000fc8000fffe1ff */
[----:B------:R-:W-:Y:S02]  /*0570*/  USHF.L.U32 UR11, UR10, 0xb, URZ ;  /* 0x0000000b0a0b7899 */ /* 0x000fe400080006ff */
[----:B------:R-:W-:Y:S02]  /*0580*/  USHF.L.U32 UR10, UR10, 0x1, URZ ;  /* 0x000000010a0a7899 */ /* 0x000fe400080006ff */
[----:B-1----:R-:W-:Y:S01]  /*0590*/  ULEA UR5, UR5, UR7, 0x18 ;  /* 0x0000000705057291 */ /* 0x002fe2000f8ec0ff */
[----:B------:R-:W1:Y:S11]  /*05a0*/  FENCE.VIEW.ASYNC.S ;  /* 0x00000000000073c6 */ /* 0x000e760000000000 */
[----:B-1----:R1:W2:Y:S01]  /*05b0*/  SYNCS.EXCH.64 URZ, [UR5], UR10 ;  /* 0x0000000a05ff75b2 */ /* 0x0022a20008000100 */
[----:B------:R1:W3:Y:S01]  /*05c0*/  SYNCS.EXCH.64 URZ, [UR5+0x18], UR10 ;  /* 0x0000180a05ff75b2 */ /* 0x0002e20008000100 */
[----:B------:R1:W4:Y:S01]  /*05d0*/  SYNCS.EXCH.64 URZ, [UR5+0x8], UR10 ;  /* 0x0000080a05ff75b2 */ /* 0x0003220008000100 */
[----:B------:R1:W1:Y:S01]  /*05e0*/  SYNCS.EXCH.64 URZ, [UR5+0x20], UR10 ;  /* 0x0000200a05ff75b2 */ /* 0x0002620008000100 */
[----:B------:R1:W1:Y:S01]  /*05f0*/  SYNCS.EXCH.64 URZ, [UR5+0x10], UR10 ;  /* 0x0000100a05ff75b2 */ /* 0x0002620008000100 */
[----:B------:R1:W1:Y:S01]  /*0600*/  SYNCS.EXCH.64 URZ, [UR5+0x28], UR10 ;  /* 0x0000280a05ff75b2 */ /* 0x0002620008000100 */
[----:B------:R-:W-:Y:S01]  /*0610*/  NOP ;  /* 0x0000000000007918 */ /* 0x000fe20000000000 */
.L_x_9:
[----:B------:R-:W2:Y:S01]  /*0620*/  SHFL.IDX PT, R2, R93, RZ, 0x1f ;  /* 0x00001fff5d027589 */ /* 0x000ea200000e0000 */
[----:B------:R-:W-:Y:S01]  /*0630*/  NOP ;  /* 0x0000000000007918 */ /* 0x000fe20000000000 */
[----:B--2---:R-:W-:-:S13]  /*0640*/  ISETP.NE.AND P0, PT, R2, 0x1, PT ;  /* 0x000000010200780c */ /* 0x004fda0003f05270 */
[----:B------:R-:W-:Y:S05]  /*0650*/  @P0 BRA `(.L_x_10) ;  /* 0x0000000000580947 */ /* 0x000fea0003800000 */
[----:B------:R-:W2:Y:S01]  /*0660*/  S2UR UR7, SR_CgaCtaId ;  /* 0x00000000000779c3 */ /* 0x000ea20000008800 */
[----:B------:R-:W-:Y:S01]  /*0670*/  UMOV UR9, 0x400 ;  /* 0x0000040000097882 */ /* 0x000fe20000000000 */
[----:B-1----:R-:W-:Y:S01]  /*0680*/  UMOV UR5, 0x20 ;  /* 0x0000002000057882 */ /* 0x002fe20000000000 */
[----:B------:R-:W-:Y:S01]  /*0690*/  UMOV UR4, 0x80 ;  /* 0x0000008000047882 */ /* 0x000fe20000000000 */
[----:B------:R-:W-:-:S04]  /*06a0*/  UIADD3 UR10, UPT, UPT, -UR5, 0x100000, URZ ;  /* 0x00100000050a7890 */ /* 0x000fc8000fffe1ff */
[----:B------:R-:W-:Y:S02]  /*06b0*/  USHF.L.U32 UR11, UR10, 0xb, URZ ;  /* 0x0000000b0a0b7899 */ /* 0x000fe400080006ff */
[----:B------:R-:W-:Y:S02]  /*06c0*/  USHF.L.U32 UR10, UR10, 0x1, URZ ;  /* 0x000000010a0a7899 */ /* 0x000fe400080006ff */
[----:B------:R-:W-:-:S04]  /*06d0*/  UIADD3 UR4, UPT, UPT, -UR4, 0x100000, URZ ;  /* 0x0010000004047890 */ /* 0x000fc8000fffe1ff */
[----:B------:R-:W-:Y:S02]  /*06e0*/  USHF.L.U32 UR5, UR4, 0xb, URZ ;  /* 0x0000000b04057899 */ /* 0x000fe400080006ff */
[----:B------:R-:W-:Y:S01]  /*06f0*/  USHF.L.U32 UR4, UR4, 0x1, URZ ;  /* 0x0000000104047899 */ /* 0x000fe200080006ff */
[----:B------:R-:W-:Y:S01]  /*0700*/  ELECT P0, URZ, PT ;  /* 0x0000000000ff782f */ /* 0x000fe20003800000 */
[----:B--2---:R-:W-:Y:S01]  /*0710*/  ULEA UR7, UR7, UR9, 0x18 ;  /* 0x0000000907077291 */ /* 0x004fe2000f8ec0ff */
[----:B------:R-:W1:Y:S11]  /*0720*/  FENCE.VIEW.ASYNC.S ;  /* 0x00000000000073c6 */ /* 0x000e760000000000 */
[----:B-1----:R2:W1:Y:S01]  /*0730*/  SYNCS.EXCH.64 URZ, [UR7+0x30], UR10 ;  /* 0x0000300a07ff75b2 */ /* 0x0024620008000100 */
[----:B------:R2:W1:Y:S01]  /*0740*/  SYNCS.EXCH.64 URZ, [UR7+0x50], UR4 ;  /* 0x0000500407ff75b2 */ /* 0x0004620008000100 */
[----:B------:R2:W1:Y:S01]  /*0750*/  SYNCS.EXCH.64 URZ, [UR7+0x38], UR10 ;  /* 0x0000380a07ff75b2 */ /* 0x0004620008000100 */
[----:B------:R2:W1:Y:S01]  /*0760*/  SYNCS.EXCH.64 URZ, [UR7+0x58], UR4 ;  /* 0x0000580407ff75b2 */ /* 0x0004620008000100 */
[----:B------:R2:W1:Y:S01]  /*0770*/  SYNCS.EXCH.64 URZ, [UR7+0x40], UR10 ;  /* 0x0000400a07ff75b2 */ /* 0x0004620008000100 */
[----:B------:R2:W1:Y:S01]  /*0780*/  SYNCS.EXCH.64 URZ, [UR7+0x60], UR4 ;  /* 0x0000600407ff75b2 */ /* 0x0004620008000100 */
[----:B------:R2:W1:Y:S01]  /*0790*/  SYNCS.EXCH.64 URZ, [UR7+0x48], UR10 ;  /* 0x0000480a07ff75b2 */ /* 0x0004620008000100 */
[----:B------:R2:W1:Y:S02]  /*07a0*/  SYNCS.EXCH.64 URZ, [UR7+0x68], UR4 ;  /* 0x0000680407ff75b2 */ /* 0x0004640008000100 */
[----:B--2---:R-:W-:Y:S01]  /*07b0*/  NOP ;  /* 0x0000000000007918 */ /* 0x004fe20000000000 */
.L_x_10:
[----:B------:R-:W2:Y:S01]  /*07c0*/  SHFL.IDX PT, R2, R93, RZ, 0x1f ;  /* 0x00001fff5d027589 */ /* 0x000ea200000e0000 */
[----:B------:R-:W-:Y:S01]  /*07d0*/  NOP ;  /* 0x0000000000007918 */ /* 0x000fe20000000000 */
[----:B--2---:R-:W-:-:S13]  /*07e0*/  ISETP.NE.AND P0, PT, R2, 0x3, PT ;  /* 0x000000030200780c */ /* 0x004fda0003f05270 */
[----:B------:R-:W-:Y:S05]  /*07f0*/  @P0 BRA `(.L_x_11) ;  /* 0x0000000000300947 */ /* 0x000fea0003800000 */
[----:B-1----:R-:W1:Y:S01]  /*0800*/  S2UR UR5, SR_CgaCtaId ;  /* 0x00000000000579c3 */ /* 0x002e620000008800 */
        /* <DEDUP_REMOVED lines=8> */
[----:B-1----:R2:W1:Y:S01]  /*0890*/  SYNCS.EXCH.64 URZ, [UR5+0x70], UR10 ;  /* 0x0000700a05ff75b2 */ /* 0x0024620008000100 */
[----:B------:R2:W1:Y:S02]  /*08a0*/  SYNCS.EXCH.64 URZ, [UR5+0x78], UR10 ;  /* 0x0000780a05ff75b2 */ /* 0x0004640008000100 */
[----:B--2---:R-:W-:Y:S01]  /*08b0*/  NOP ;  /* 0x0000000000007918 */ /* 0x004fe20000000000 */
.L_x_11:
[----:B------:R-:W2:Y:S01]  /*08c0*/  SHFL.IDX PT, R2, R93, RZ, 0x1f ;  /* 0x00001fff5d027589 */ /* 0x000ea200000e0000 */
[----:B------:R-:W-:Y:S01]  /*08d0*/  NOP ;  /* 0x0000000000007918 */ /* 0x000fe20000000000 */
[----:B--2---:R-:W-:-:S13]  /*08e0*/  ISETP.NE.AND P0, PT, R2, 0x4, PT ;  /* 0x000000040200780c */ /* 0x004fda0003f05270 */
[----:B------:R-:W-:Y:S05]  /*08f0*/  @P0 BRA `(.L_x_12) ;  /* 0x00000000004c0947 */ /* 0x000fea0003800000 */
[----:B-1----:R-:W1:Y:S01]  /*0900*/  S2UR UR5, SR_CgaCtaId ;  /* 0x00000000000579c3 */ /* 0x002e620000008800 */
[----:B------:R-:W-:Y:S01]  /*0910*/  UMOV UR9, 0x100 ;  /* 0x0000010000097882 */ /* 0x000fe20000000000 */
[----:B------:R-:W-:Y:S01]  /*0920*/  UMOV UR7, 0x400 ;  /* 0x0000040000077882 */ /* 0x000fe20000000000 */
[----:B------:R-:W-:Y:S01]  /*0930*/  USEL UR9, UR9, 0xe0, UP2 ;  /* 0x000000e009097887 */ /* 0x000fe20009000000 */
[----:B------:R-:W-:Y:S01]  /*0940*/  UMOV UR4, 0x1 ;  /* 0x0000000100047882 */ /* 0x000fe20000000000 */
[----:B------:R-:W-:Y:S01]  /*0950*/  ELECT P0, URZ, PT ;  /* 0x0000000000ff782f */ /* 0x000fe20003800000 */
[----:B------:R-:W-:-:S04]  /*0960*/  UIADD3 UR10, UPT, UPT, -UR4, 0x100000, URZ ;  /* 0x00100000040a7890 */ /* 0x000fc8000fffe1ff */
[----:B------:R-:W-:Y:S02]  /*0970*/  USHF.L.U32 UR11, UR10, 0xb, URZ ;  /* 0x0000000b0a0b7899 */ /* 0x000fe400080006ff */
[----:B------:R-:W-:Y:S02]  /*0980*/  USHF.L.U32 UR10, UR10, 0x1, URZ ;  /* 0x000000010a0a7899 */ /* 0x000fe400080006ff */
[----:B------:R-:W-:-:S04]  /*0990*/  UIADD3 UR12, UPT, UPT, -UR9, 0x100000, URZ ;  /* 0x00100000090c7890 */ /* 0x000fc8000fffe1ff */
[----:B------:R-:W-:Y:S02]  /*09a0*/  USHF.L.U32 UR13, UR12, 0xb, URZ ;  /* 0x0000000b0c0d7899 */ /* 0x000fe400080006ff */
[----:B------:R-:W-:Y:S02]  /*09b0*/  USHF.L.U32 UR12, UR12, 0x1, URZ ;  /* 0x000000010c0c7899 */ /* 0x000fe400080006ff */
[----:B-1----:R-:W-:Y:S01]  /*09c0*/  ULEA UR5, UR5, UR7, 0x18 ;  /* 0x0000000705057291 */ /* 0x002fe2000f8ec0ff */
[----:B------:R-:W1:Y:S11]  /*09d0*/  FENCE.VIEW.ASYNC.S ;  /* 0x00000000000073c6 */ /* 0x000e760000000000 */
[----:B-1----:R2:W1:Y:S01]  /*09e0*/  SYNCS.EXCH.64 URZ, [UR5+0x80], UR10 ;  /* 0x0000800a05ff75b2 */ /* 0x0024620008000100 */
[----:B------:R2:W1:Y:S01]  /*09f0*/  SYNCS.EXCH.64 URZ, [UR5+0x90], UR12 ;  /* 0x0000900c05ff75b2 */ /* 0x0004620008000100 */
[----:B------:R2:W1:Y:S01]  /*0a00*/  SYNCS.EXCH.64 URZ, [UR5+0x88], UR10 ;  /* 0x0000880a05ff75b2 */ /* 0x0004620008000100 */
[----:B------:R2:W1:Y:S02]  /*0a10*/  SYNCS.EXCH.64 URZ, [UR5+0x98], UR12 ;  /* 0x0000980c05ff75b2 */ /* 0x0004640008000100 */
[----:B--2---:R-:W-:Y:S01]  /*0a20*/  NOP ;  /* 0x0000000000007918 */ /* 0x004fe20000000000 */
.L_x_12:
        /* <DEDUP_REMOVED lines=26> */
.L_x_13:
        /* <DEDUP_REMOVED lines=18> */
.L_x_14:
[----:B-1----:R-:W1:Y:S01]  /*0cf0*/  S2UR UR5, SR_CTAID.X ;  /* 0x00000000000579c3 */ /* 0x002e620000002500 */
[----:B------:R-:W-:-:S05]  /*0d00*/  CS2R.32 R87, SR_CgaSize ;  /* 0x0000000000577805 */ /* 0x000fca0000008a00 */
[----:B------:R-:W-:-:S05]  /*0d10*/  IMAD R87, R87, -0xa0, RZ ;  /* 0xffffff6057577824 */ /* 0x000fca00078e02ff */
[----:B------:R-:W-:-:S14]  /*0d20*/  R2UR UR9, R87 ;  /* 0x00000000570972ca */ /* 0x000fdc00000e0000 */
[----:B------:R-:W2:Y:S01]  /*0d30*/  LDCU UR9, c[0x0][UR9+0x2b0] ;  /* 0x00005600090977ac */ /* 0x000ea20008000800 */
[----:B------:R-:W-:Y:S01]  /*0d40*/  NOP ;  /* 0x0000000000007918 */ /* 0x000fe20000000000 */
[----:B------:R-:W-:-:S05]  /*0d50*/  CS2R.32 R87, SR_CgaSize ;  /* 0x0000000000577805 */ /* 0x000fca0000008a00 */
[----:B------:R-:W-:-:S05]  /*0d60*/  IMAD R87, R87, -0xa0, RZ ;  /* 0xffffff6057577824 */ /* 0x000fca00078e02ff */
[----:B------:R-:W-:-:S14]  /*0d70*/  R2UR UR7, R87 ;  /* 0x00000000570772ca */ /* 0x000fdc00000e0000 */
[----:B------:R-:W3:Y:S01]  /*0d80*/  LDCU UR7, c[0x0][UR7+0x2b4] ;  /* 0x00005680070777ac */ /* 0x000ee20008000800 */
[----:B------:R-:W4:Y:S08]  /*0d90*/  S2UR UR4, SR_CTAID.Y ;  /* 0x00000000000479c3 */ /* 0x000f300000002600 */
[----:B------:R-:W3:Y:S01]  /*0da0*/  LDC R10, c[0x0][0xb24] ;  /* 0x0002c900ff0a7b82 */ /* 0x000ee20000000800 */
[----:B-1----:R-:W-:-:S02]  /*0db0*/  I2FP.F32.U32 R87, UR5 ;  /* 0x0000000500577c45 */ /* 0x002fc40008201000 */
[----:B------:R-:W-:-:S05]  /*0dc0*/  CS2R.32 R3, SR_CgaSize ;  /* 0x0000000000037805 */ /* 0x000fca0000008a00 */
[----:B------:R-:W-:-:S06]  /*0dd0*/  IMAD R3, R3, -0xa0, RZ ;  /* 0xffffff6003037824 */ /* 0x000fcc00078e02ff */
[----:B------:R-:W1:Y:S01]  /*0de0*/  LDC R3, c[0x0][R3+0x2a0] ;  /* 0x0000a80003037b82 */ /* 0x000e620000000800 */
[----:B------:R-:W-:Y:S01]  /*0df0*/  MOV R15, UR5 ;  /* 0x00000005000f7c02 */ /* 0x000fe20008000f00 */
[----:B--2---:R-:W-:Y:S01]  /*0e00*/  FMUL R87, R87, UR9 ;  /* 0x0000000957577c20 */ /* 0x004fe20008400000 */
[----:B----4-:R-:W-:Y:S02]  /*0e10*/  I2FP.F32.U32 R86, UR4 ;  /* 0x0000000400567c45 */ /* 0x010fe40008201000 */
[----:B------:R-:W-:-:S05]  /*0e20*/  CS2R.32 R2, SR_CgaSize ;  /* 0x0000000000027805 */ /* 0x000fca0000008a00 */
[----:B------:R-:W-:-:S06]  /*0e30*/  IMAD R2, R2, -0xa0, RZ ;  /* 0xffffff6002027824 */ /* 0x000fcc00078e02ff */
[----:B------:R-:W2:Y:S01]  /*0e40*/  LDC R2, c[0x0][R2+0x2a4] ;  /* 0x0000a90002027b82 */ /* 0x000ea20000000800 */
[----:B------:R-:W-:Y:S01]  /*0e50*/  MOV R14, UR4 ;  /* 0x00000004000e7c02 */ /* 0x000fe20008000f00 */
[----:B------:R-:W4:Y:S01]  /*0e60*/  F2I.U32.TRUNC.NTZ R87, R87 ;  /* 0x0000005700577305 */ /* 0x000f22000020f000 */
[----:B---3--:R-:W-:-:S05]  /*0e70*/  FMUL R86, R86, UR7 ;  /* 0x0000000756567c20 */ /* 0x008fca0008400000 */
[----:B------:R-:W-:Y:S01]  /*0e80*/  BAR.SYNC.DEFER_BLOCKING 0x0 ;  /* 0x0000000000007b1d */ /* 0x000fe20000010000 */
[----:B------:R-:W-:-:S05]  /*0e90*/  ISETP.GE.AND P0, PT, R10, 0x1, PT ;  /* 0x000000010a00780c */ /* 0x000fca0003f06270 */
[----:B------:R-:W3:Y:S02]  /*0ea0*/  F2I.U32.TRUNC.NTZ R86, R86 ;  /* 0x0000005600567305 */ /* 0x000ee4000020f000 */
[----:B------:R-:W2:Y:S01]  /*0eb0*/  S2UR UR36, SR_CTAID.Z ;  /* 0x00000000002479c3 */ /* 0x000ea20000002700 */
[----:B----4-:R-:W-:-:S05]  /*0ec0*/  IADD3 R87, PT, PT, -R87, RZ, RZ ;  /* 0x000000ff57577210 */ /* 0x010fca0007ffe1ff */
[----:B-1----:R-:W-:Y:S01]  /*0ed0*/  IMAD R87, R3, R87, UR5 ;  /* 0x0000000503577e24 */ /* 0x002fe2000f8e0257 */
[----:B---3--:R-:W-:-:S05]  /*0ee0*/  IADD3 R86, PT, PT, -R86, RZ, RZ ;  /* 0x000000ff56567210 */ /* 0x008fca0007ffe1ff */
[----:B--2---:R-:W-:Y:S01]  /*0ef0*/  IMAD R86, R2, R86, UR4 ;  /* 0x0000000402567e24 */ /* 0x004fe2000f8e0256 */
[----:B------:R-:W-:Y:S06]  /*0f00*/  @!P0 BRA `(.L_x_15) ;  /* 0x0000000000b88947 */ /* 0x000fec0003800000 */
[----:B------:R-:W1:Y:S01]  /*0f10*/  LDC.64 R4, c[0x0][0xb18] ;  /* 0x0002c600ff047b82 */ /* 0x000e620000000a00 */
[----:B------:R-:W-:-:S07]  /*0f20*/  ISETP.NE.AND P0, PT, R10, 0x1, PT ;  /* 0x000000010a00780c */ /* 0x000fce0003f05270 */
[----:B------:R-:W2:Y:S08]  /*0f30*/  LDC R9, c[0x0][0xb0c] ;  /* 0x0002c300ff097b82 */ /* 0x000eb00000000800 */
[----:B------:R-:W3:Y:S08]  /*0f40*/  LDC R12, c[0x0][0x370] ;  /* 0x0000dc00ff0c7b82 */ /* 0x000ef00000000800 */
[----:B------:R-:W4:Y:S01]  /*0f50*/  LDC R11, c[0x0][0x374] ;  /* 0x0000dd00ff0b7b82 */ /* 0x000f220000000800 */
[----:B-1----:R-:W-:-:S07]  /*0f60*/  ISETP.NE.AND P1, PT, R4, 0x1, PT ;  /* 0x000000010400780c */ /* 0x002fce0003f25270 */
[----:B------:R-:W3:Y:S01]  /*0f70*/  LDC.64 R6, c[0x0][0xb10] ;  /* 0x0002c400ff067b82 */ /* 0x000ee20000000a00 */
[----:B--2---:R-:W-:-:S07]  /*0f80*/  ISETP.NE.AND P2, PT, R9, 0x1, PT ;  /* 0x000000010900780c */ /* 0x004fce0003f45270 */
[----:B------:R-:W1:Y:S08]  /*0f90*/  LDC R8, c[0x0][0xb20] ;  /* 0x0002c800ff087b82 */ /* 0x000e700000000800 */
[----:B------:R-:W2:Y:S01]  /*0fa0*/  LDC.64 R2, c[0x0][0xb28] ;  /* 0x0002ca00ff027b82 */ /* 0x000ea20000000a00 */
[----:B----4-:R-:W-:-:S04]  /*0fb0*/  IMAD.HI.U32 R13, R11, R5, RZ ;  /* 0x000000050b0d7227 */ /* 0x010fc800078e00ff */
[----:B------:R-:W-:-:S04]  /*0fc0*/  IMAD.HI.U32 R5, R14, R5, RZ ;  /* 0x000000050e057227 */ /* 0x000fc800078e00ff */
[----:B---3--:R-:W-:-:S05]  /*0fd0*/  IMAD.HI.U32 R16, R12, R6, RZ ;  /* 0x000000060c107227 */ /* 0x008fca00078e00ff */
[-C--:B------:R-:W-:Y:S01]  /*0fe0*/  @P2 SHF.R.U32.HI R12, RZ, R7.reuse, R16 ;  /* 0x00000007ff0c2219 */ /* 0x080fe20000011610 */
[----:B------:R-:W-:Y:S01]  /*0ff0*/  IMAD.HI.U32 R16, R15, R6, RZ ;  /* 0x000000060f107227 */ /* 0x000fe200078e00ff */
[-C--:B-1----:R-:W-:Y:S02]  /*1000*/  @P1 SHF.R.U32.HI R11, RZ, R8.reuse, R13 ;  /* 0x00000008ff0b1219 */ /* 0x082fe4000001160d */
[----:B------:R-:W-:Y:S02]  /*1010*/  SHF.R.U32.HI R5, RZ, R8, R5 ;  /* 0x00000008ff057219 */ /* 0x000fe40000011605 */
[----:B------:R-:W-:Y:S02]  /*1020*/  SHF.R.U32.HI R16, RZ, R7, R16 ;  /* 0x00000007ff107219 */ /* 0x000fe40000011610 */
[----:B------:R-:W-:Y:S01]  /*1030*/  SEL R5, R14, R5, !P1 ;  /* 0x000000050e057207 */ /* 0x000fe20004800000 */
[----:B--2---:R-:W-:Y:S01]  /*1040*/  IMAD.HI.U32 R13, R11, R2, RZ ;  /* 0x000000020b0d7227 */ /* 0x004fe200078e00ff */
[----:B------:R-:W-:-:S03]  /*1050*/  SEL R16, R15, R16, !P2 ;  /* 0x000000100f107207 */ /* 0x000fc60005000000 */
[----:B------:R-:W-:Y:S01]  /*1060*/  IMAD.HI.U32 R6, R12, R2, RZ ;  /* 0x000000020c067227 */ /* 0x000fe200078e00ff */
[----:B------:R-:W-:-:S04]  /*1070*/  @P0 SHF.R.U32.HI R11, RZ, R3, R13 ;  /* 0x00000003ff0b0219 */ /* 0x000fc8000001160d */
[----:B------:R-:W-:Y:S01]  /*1080*/  @P0 SHF.R.U32.HI R12, RZ, R3, R6 ;  /* 0x00000003ff0c0219 */ /* 0x000fe20000011606 */
[----:B------:R-:W-:-:S04]  /*1090*/  IMAD R11, R11, R10, RZ ;  /* 0x0000000a0b0b7224 */ /* 0x000fc800078e02ff */
[----:B------:R-:W-:Y:S01]  /*10a0*/  IMAD R6, R12, R10, RZ ;  /* 0x0000000a0c067224 */ /* 0x000fe200078e02ff */
[----:B------:R-:W-:-:S04]  /*10b0*/  ISETP.GE.AND P1, PT, R5, R11, PT ;  /* 0x0000000b0500720c */ /* 0x000fc80003f26270 */
[----:B------:R-:W-:Y:S01]  /*10c0*/  ISETP.GE.OR P1, PT, R16, R6, P1 ;  /* 0x000000061000720c */ /* 0x000fe20000f26670 */
[----:B------:R-:W-:-:S05]  /*10d0*/  IMAD.HI.U32 R6, R5, R2, RZ ;  /* 0x0000000205067227 */ /* 0x000fca00078e00ff */
[----:B------:R-:W-:-:S04]  /*10e0*/  SHF.R.U32.HI R6, RZ, R3, R6 ;  /* 0x00000003ff067219 */ /* 0x000fc80000011606 */
[----:B------:R-:W-:-:S03]  /*10f0*/  SEL R6, R5, R6, !P0 ;  /* 0x0000000605067207 */ /* 0x000fc60004000000 */
[----:B------:R-:W-:Y:S01]  /*1100*/  @!P1 IMAD.HI.U32 R7, R16, R2, RZ ;  /* 0x0000000210079227 */ /* 0x000fe200078e00ff */
[----:B------:R-:W-:-:S04]  /*1110*/  IADD3 R2, PT, PT, -R6, RZ, RZ ;  /* 0x000000ff06027210 */ /* 0x000fc80007ffe1ff */
[----:B------:R-:W-:Y:S01]  /*1120*/  @!P1 SHF.R.U32.HI R3, RZ, R3, R7 ;  /* 0x00000003ff039219 */ /* 0x000fe20000011607 */
[----:B------:R-:W-:Y:S01]  /*1130*/  IMAD R2, R10, R2, R5 ;  /* 0x000000020a027224 */ /* 0x000fe200078e0205 */
[----:B------:R-:W-:Y:S02]  /*1140*/  IADD3 R7, PT, PT, -R5, RZ, RZ ;  /* 0x000000ff05077210 */ /* 0x000fe40007ffe1ff */
[----:B------:R-:W-:-:S03]  /*1150*/  @!P1 SEL R3, R16, R3, !P0 ;  /* 0x0000000310039207 */ /* 0x000fc60004000000 */
[----:B------:R-:W-:Y:S02]  /*1160*/  IMAD R7, R4, R7, R14 ;  /* 0x0000000704077224 */ /* 0x000fe400078e020e */
[--C-:B------:R-:W-:Y:S02]  /*1170*/  @!P1 IMAD.IADD R6, R6, 0x1, -R3.reuse ;  /* 0x0000000106069824 */ /* 0x100fe400078e0a03 */
[----:B------:R-:W-:Y:S01]  /*1180*/  @!P1 IMAD R3, R2, R12, R3 ;  /* 0x0000000c02039224 */ /* 0x000fe200078e0203 */
[----:B------:R-:W-:Y:S01]  /*1190*/  IADD3 R2, PT, PT, -R16, RZ, RZ ;  /* 0x000000ff10027210 */ /* 0x000fe20007ffe1ff */
[----:B------:R-:W-:Y:S02]  /*11a0*/  @!P1 IMAD R5, R6, R10, R16 ;  /* 0x0000000a06059224 */ /* 0x000fe400078e0210 */
[----:B------:R-:W-:Y:S02]  /*11b0*/  @!P1 IMAD.MOV.U32 R16, RZ, RZ, R3 ;  /* 0x000000ffff109224 */ /* 0x000fe400078e0003 */
[----:B------:R-:W-:-:S02]  /*11c0*/  IMAD R2, R9, R2, R15 ;  /* 0x0000000209027224 */ /* 0x000fc400078e020f */
[----:B------:R-:W-:Y:S02]  /*11d0*/  IMAD R14, R5, R4, R7 ;  /* 0x00000004050e7224 */ /* 0x000fe400078e0207 */
[----:B------:R-:W-:Y:S02]  /*11e0*/  IMAD R15, R16, R9, R2 ;  /* 0x00000009100f7224 */ /* 0x000fe400078e0202 */
.L_x_15:
[----:B------:R-:W1:Y:S01]  /*11f0*/  LDCU UR4, c[0x0][0xb30] ;  /* 0x00016600ff0477ac */ /* 0x000e620008000800 */
[----:B------:R-:W2:Y:S08]  /*1200*/  S2UR UR37, SR_CgaCtaId ;  /* 0x00000000002579c3 */ /* 0x000eb00000008800 */
[----:B------:R-:W3:Y:S01]  /*1210*/  LDC R40, c[0x0][0xb24] ;  /* 0x0002c900ff287b82 */ /* 0x000ee20000000800 */
[----:B-1----:R-:W-:-:S09]  /*1220*/  UISETP.NE.AND UP1, UPT, UR4, 0x1, UPT ;  /* 0x000000010400788c */ /* 0x002fd2000bf25270 */
[----:B--2---:R-:W-:Y:S05]  /*1230*/  BRA.U UP1, `(.L_x_16) ;  /* 0x0000000101407547 */ /* 0x004fea000b800000 */
[----:B------:R-:W1:Y:S08]  /*1240*/  LDC.64 R4, c[0x0][0xb10] ;  /* 0x0002c400ff047b82 */ /* 0x000e700000000a00 */
[----:B------:R-:W2:Y:S08]  /*1250*/  LDC.64 R2, c[0x0][0xb18] ;  /* 0x0002c600ff027b82 */ /* 0x000eb00000000a00 */
[----:B------:R-:W4:Y:S08]  /*1260*/  LDC R6, c[0x0][0xb20] ;  /* 0x0002c800ff067b82 */ /* 0x000f300000000800 */
[----:B------:R-:W3:Y:S01]  /*1270*/  LDC R7, c[0x0][0xb0c] ;  /* 0x0002c300ff077b82 */ /* 0x000ee20000000800 */
[----:B-1----:R-:W-:-:S05]  /*1280*/  IMAD.HI.U32 R4, R15, R4, RZ ;  /* 0x000000040f047227 */ /* 0x002fca00078e00ff */
[----:B------:R-:W-:Y:S01]  /*1290*/  SHF.R.U32.HI R4, RZ, R5, R4 ;  /* 0x00000005ff047219 */ /* 0x000fe20000011604 */
[----:B--2---:R-:W-:Y:S01]  /*12a0*/  IMAD.HI.U32 R3, R14, R3, RZ ;  /* 0x000000030e037227 */ /* 0x004fe200078e00ff */
[----:B------:R-:W-:-:S04]  /*12b0*/  ISETP.NE.AND P0, PT, R2, 0x1, PT ;  /* 0x000000010200780c */ /* 0x000fc80003f05270 */
[----:B----4-:R-:W-:-:S04]  /*12c0*/  SHF.R.U32.HI R3, RZ, R6, R3 ;  /* 0x00000006ff037219 */ /* 0x010fc80000011603 */
[----:B------:R-:W-:Y:S02]  /*12d0*/  SEL R3, R14, R3, !P0 ;  /* 0x000000030e037207 */ /* 0x000fe40004000000 */
[----:B---3--:R-:W-:-:S04]  /*12e0*/  ISETP.NE.AND P1, PT, R7, 0x1, PT ;  /* 0x000000010700780c */ /* 0x008fc80003f25270 */
[----:B------:R-:W-:-:S05]  /*12f0*/  SEL R4, R15, R4, !P1 ;  /* 0x000000040f047207 */ /* 0x000fca0004800000 */
[----:B------:R-:W-:Y:S02]  /*1300*/  IMAD.IADD R5, R3, 0x1, -R4 ;  /* 0x0000000103057824 */ /* 0x000fe400078e0a04 */
[----:B------:R-:W-:Y:S02]  /*1310*/  IMAD.IADD R3, R4, 0x1, -R3 ;  /* 0x0000000104037824 */ /* 0x000fe400078e0a03 */
[----:B------:R-:W-:Y:S02]  /*1320*/  IMAD R15, R5, R7, R15 ;  /* 0x00000007050f7224 */ /* 0x000fe400078e020f */
[----:B------:R-:W-:-:S07]  /*1330*/  IMAD R14, R3, R2, R14 ;  /* 0x00000002030e7224 */ /* 0x000fce00078e020e */
.L_x_16:
[----:B------:R-:W-:Y:S01]  /*1340*/  BAR.SYNC.DEFER_BLOCKING 0x0 ;  /* 0x0000000000007b1d */ /* 0x000fe20000010000 */
[----:B------:R-:W-:Y:S01]  /*1350*/  UISETP.NE.AND UP1, UPT, UR8, 0x2, UPT ;  /* 0x000000020800788c */ /* 0x000fe2000bf25270 */
[----:B------:R-:W-:Y:S02]  /*1360*/  ISETP.NE.OR P5, PT, R0, 0x2, !P5 ;  /* 0x000000020000780c */ /* 0x000fe40006fa5670 */
[----:B------:R-:W-:-:S06]  /*1370*/  LOP3.LUT R2, R101, 0x1f, RZ, 0xc0, !PT ;  /* 0x0000001f65027812 */ /* 0x000fcc00078ec0ff */
[----:B------:R-:W-:Y:S05]  /*1380*/  BRA.U UP1, `(.L_x_17) ;  /* 0x0000001101387547 */ /* 0x000fea000b800000 */
[----:B------:R-:W1:Y:S01]  /*1390*/  LDCU UR13, c[0x0][0x38c] ;  /* 0x00007180ff0d77ac */ /* 0x000e620008000800 */
[----:B------:R-:W2:Y:S01]  /*13a0*/  LDC R8, c[0x0][0x370] ;  /* 0x0000dc00ff087b82 */ /* 0x000ea20000000800 */
[----:B------:R-:W-:Y:S01]  /*13b0*/  PLOP3.LUT P1, PT, PT, PT, UP2, 0x80, 0x8 ;  /* 0x000000000008781c */ /* 0x000fe20003f2f028 */
[----:B------:R-:W-:Y:S01]  /*13c0*/  IMAD.MOV.U32 R17, RZ, RZ, 0x1 ;  /* 0x00000001ff117424 */ /* 0x000fe200078e00ff */
[----:B------:R-:W-:Y:S01]  /*13d0*/  ISETP.EQ.OR P4, PT, R2, RZ, P5 ;  /* 0x000000ff0200720c */ /* 0x000fe20002f82670 */
[----:B------:R-:W-:Y:S01]  /*13e0*/  IMAD.MOV.U32 R16, RZ, RZ, RZ ;  /* 0x000000ffff107224 */ /* 0x000fe200078e00ff */
[----:B------:R-:W-:Y:S02]  /*13f0*/  PLOP3.LUT P1, PT, P1, PT, PT, 0x8, 0x80 ;  /* 0x000000000080781c */ /* 0x000fe40000f2e170 */
[----:B------:R-:W-:Y:S01]  /*1400*/  CS2R R12, SRZ ;  /* 0x00000000000c7805 */ /* 0x000fe2000001ff00 */
[----:B------:R-:W-:Y:S01]  /*1410*/  IMAD.MOV.U32 R11, RZ, RZ, 0x1 ;  /* 0x00000001ff0b7424 */ /* 0x000fe200078e00ff */
[----:B------:R-:W4:Y:S01]  /*1420*/  LDC R0, c[0x0][0x374] ;  /* 0x0000dd00ff007b82 */ /* 0x000f220000000800 */
[----:B------:R-:W2:Y:S01]  /*1430*/  LDCU.64 UR22, c[0x0][0x348] ;  /* 0x00006900ff1677ac */ /* 0x000ea20008000a00 */
[----:B------:R-:W-:Y:S01]  /*1440*/  UMOV UR6, URZ ;  /* 0x000000ff00067c82 */ /* 0x000fe20008000000 */
[----:B-1----:R-:W-:-:S04]  /*1450*/  UIADD3 UR5, UPT, UPT, UR13, 0x1f, URZ ;  /* 0x0000001f0d057890 */ /* 0x002fc8000fffe0ff */
[----:B------:R-:W-:-:S04]  /*1460*/  USHF.R.S32.HI UR4, URZ, 0x1f, UR5 ;  /* 0x0000001fff047899 */ /* 0x000fc80008011405 */
[----:B------:R-:W-:-:S04]  /*1470*/  ULEA.HI UR4, UR4, UR5, URZ, 0x5 ;  /* 0x0000000504047291 */ /* 0x000fc8000f8f28ff */
[----:B------:R-:W-:Y:S02]  /*1480*/  USHF.R.S32.HI UR15, URZ, 0x5, UR4 ;  /* 0x00000005ff0f7899 */ /* 0x000fe40008011404 */
[----:B------:R-:W-:Y:S02]  /*1490*/  UIADD3 UR4, UPT, UPT, UR13, -0x1, URZ ;  /* 0xffffffff0d047890 */ /* 0x000fe4000fffe0ff */
[----:B------:R-:W-:Y:S02]  /*14a0*/  UISETP.LT.U32.AND UP0, UPT, UR15, 0x3, UPT ;  /* 0x000000030f00788c */ /* 0x000fe4000bf01070 */
[----:B------:R-:W-:Y:S02]  /*14b0*/  UISETP.GE.U32.AND UP1, UPT, UR4, -0x3f, UPT ;  /* 0xffffffc10400788c */ /* 0x000fe4000bf26070 */
[----:B------:R-:W-:Y:S02]  /*14c0*/  USEL UR14, UR15, 0x3, UP0 ;  /* 0x000000030f0e7887 */ /* 0x000fe40008000000 */
[----:B------:R-:W-:-:S02]  /*14d0*/  UIADD3 UR13, UPT, UPT, UR13, 0x3e, URZ ;  /* 0x0000003e0d0d7890 */ /* 0x000fc4000fffe0ff */
[----:B------:R-:W-:Y:S02]  /*14e0*/  UIADD3 UR5, UPT, UPT, UR14, -0x1, URZ ;  /* 0xffffffff0e057890 */ /* 0x000fe4000fffe0ff */
[----:B------:R-:W-:-:S03]  /*14f0*/  UIADD3 UR7, UPT, UPT, UR15, -UR14, URZ ;  /* 0x8000000e0f077290 */ /* 0x000fc6000fffe0ff */
[----:B------:R-:W-:-:S04]  /*1500*/  @UP1 UIADD3 UR5, UPT, UPT, UR14, URZ, URZ ;  /* 0x000000ff0e051290 */ /* 0x000fc8000fffe0ff */
[----:B--2---:R-:W-:-:S12]  /*1510*/  UIADD3 UR5, UPT, UPT, UR5, 0x1, URZ ;  /* 0x0000000105057890 */ /* 0x004fd8000fffe0ff */
.L_x_35:
[----:B------:R-:W-:Y:S01]  /*1520*/  UISETP.NE.AND UP0, UPT, UR37, URZ, UPT ;  /* 0x000000ff2500728c */ /* 0x000fe2000bf05270 */
[----:B------:R-:W1:Y:S08]  /*1530*/  S2UR UR37, SR_CgaCtaId ;  /* 0x00000000002579c3 */ /* 0x000e700000008800 */
[----:B------:R-:W-:Y:S05]  /*1540*/  BRA.U UP0, `(.L_x_18) ;  /* 0x0000000100347547 */ /* 0x000fea000b800000 */
[----:B------:R-:W2:Y:S01]  /*1550*/  S2R R2, SR_CgaCtaId ;  /* 0x0000000000027919 */ /* 0x000ea20000008800 */
[----:B------:R-:W-:-:S04]  /*1560*/  MOV R3, 0x400 ;  /* 0x0000040000037802 */ /* 0x000fc80000000f00 */
[----:B--2---:R-:W-:Y:S02]  /*1570*/  LEA R2, R2, R3, 0x18 ;  /* 0x0000000302027211 */ /* 0x004fe400078ec0ff */
[----:B------:R-:W-:-:S03]  /*1580*/  SHF.L.U32 R3, R11, 0x1f, RZ ;  /* 0x0000001f0b037819 */ /* 0x000fc600000006ff */
[----:B------:R-:W-:-:S04]  /*1590*/  IMAD R2, R12, 0x8, R2 ;  /* 0x000000080c027824 */ /* 0x000fc800078e0202 */
[----:B------:R-:W2:Y:S02]  /*15a0*/  SYNCS.PHASECHK.TRANS64.TRYWAIT P0, [R2+URZ+0xf0], R3 ;  /* 0x0000f003020075a7 */ /* 0x000ea400080011ff */
[----:B--2---:R-:W-:Y:S05]  /*15b0*/  @!P0 BRA `(.L_x_19) ;  /* 0x0000007400c48947 */ /* 0x004fea0003800000 */
.L_x_130:
[----:B------:R-:W-:Y:S01]  /*15c0*/  VIADD R12, R12, 0x1 ;  /* 0x000000010c0c7836 */ /* 0x000fe20000000000 */
[----:B------:R2:W-:Y:S04]  /*15d0*/  SYNCS.ARRIVE.TRANS64.A1T0 RZ, [R2+URZ+0xe0], RZ ;  /* 0x0000e0ff02ff79a7 */ /* 0x0005e800081000ff */
[----:B------:R-:W-:-:S04]  /*15e0*/  ISETP.NE.AND P0, PT, R12, 0x2, PT ;  /* 0x000000020c00780c */ /* 0x000fc80003f05270 */
[----:B------:R-:W-:Y:S02]  /*15f0*/  SEL R12, R12, RZ, P0 ;  /* 0x000000ff0c0c7207 */ /* 0x000fe40000000000 */
[----:B--2---:R-:W-:-:S04]  /*1600*/  SEL R2, RZ, 0x1, P0 ;  /* 0x00000001ff027807 */ /* 0x004fc80000000000 */
[----:B------:R-:W-:-:S07]  /*1610*/  LOP3.LUT R11, R11, R2, RZ, 0x3c, !PT ;  /* 0x000000020b0b7212 */ /* 0x000fce00078e3cff */
.L_x_18:
[----:B------:R-:W-:Y:S01]  /*1620*/  UMOV UR4, 0x400 ;  /* 0x0000040000047882 */ /* 0x000fe20000000000 */
[----:B------:R-:W-:Y:S01]  /*1630*/  SHF.L.U32 R2, R17, 0x1f, RZ ;  /* 0x0000001f11027819 */ /* 0x000fe200000006ff */
[----:B-1----:R-:W-:Y:S01]  /*1640*/  ULEA UR4, UR37, UR4, 0x18 ;  /* 0x0000000425047291 */ /* 0x002fe2000f8ec0ff */
[----:B------:R-:W-:Y:S01]  /*1650*/  R2UR UR35, R15 ;  /* 0x000000000f2372ca */ /* 0x000fe200000e0000 */
[----:B------:R-:W-:Y:S01]  /*1660*/  UISETP.GE.U32.AND UP0, UPT, UR13, 0x3f, UPT ;  /* 0x0000003f0d00788c */ /* 0x000fe2000bf06070 */
[----:B------:R-:W-:Y:S01]  /*1670*/  R2UR UR11, R14 ;  /* 0x000000000e0b72ca */ /* 0x000fe200000e0000 */
[----:B------:R-:W-:Y:S01]  /*1680*/  ULEA UR8, UR6, UR4, 0x3 ;  /* 0x0000000406087291 */ /* 0x000fe2000f8e18ff */
[----:B------:R-:W-:-:S08]  /*1690*/  UMOV UR24, URZ ;  /* 0x000000ff00187c82 */ /* 0x000fd00008000000 */
[----:B------:R1:W2:Y:S01]  /*16a0*/  SYNCS.PHASECHK.TRANS64.TRYWAIT P0, [UR8+0x18], R2 ;  /* 0x00001802ff0075a7 */ /* 0x0002a20008001108 */
[----:B------:R-:W-:Y:S02]  /*16b0*/  USHF.L.U32 UR35, UR35, 0x6, URZ ;  /* 0x0000000623237899 */ /* 0x000fe400080006ff */
[----:B------:R-:W-:Y:S01]  /*16c0*/  USHF.L.U32 UR11, UR11, 0x8, URZ ;  /* 0x000000080b0b7899 */ /* 0x000fe200080006ff */
[----:B------:R-:W-:Y:S11]  /*16d0*/  BRA.U !UP0, `(.L_x_20) ;  /* 0x0000000108a87547 */ /* 0x000ff6000b800000 */
[----:B------:R-:W-:Y:S01]  /*16e0*/  UMOV UR16, URZ ;  /* 0x000000ff00107c82 */ /* 0x000fe20008000000 */
[----:B------:R-:W-:-:S05]  /*16f0*/  UMOV UR17, UR6 ;  /* 0x0000000600117c82 */ /* 0x000fca0008000000 */
.L_x_25:
[----:B-1----:R-:W-:Y:S01]  /*1700*/  ULEA UR33, UR17, UR4, 0x3 ;  /* 0x0000000411217291 */ /* 0x002fe2000f8e18ff */
[----:B--2---:R-:W-:Y:S01]  /*1710*/  @!P5 MOV R3, 0x5000 ;  /* 0x000050000003d802 */ /* 0x004fe20000000f00 */
[----:B--2---:R-:W-:Y:S10]  /*1720*/  @P0 BRA `(.L_x_21) ;  /* 0x00000000000c0947 */ /* 0x004ff40003800000 */
[----:B------:R-:W-:-:S04]  /*1730*/  SHF.L.U32 R4, R17, 0x1f, RZ ;  /* 0x0000001f11047819 */ /* 0x000fc800000006ff */
[----:B------:R-:W2:Y:S02]  /*1740*/  SYNCS.PHASECHK.TRANS64.TRYWAIT P0, [UR33+0x18], R4 ;  /* 0x00001804ff0075a7 */ /* 0x000ea40008001121 */
[----:B--2---:R-:W-:Y:S05]  /*1750*/  @!P0 BRA `(.L_x_22) ;  /* 0x0000007400708947 */ /* 0x004fea0003800000 */
.L_x_21:
[----:B------:R2:W-:Y:S01]  /*1760*/  @!P5 SYNCS.ARRIVE.TRANS64 RZ, [UR33], R3 ;  /* 0x00000003ffffd9a7 */ /* 0x0005e20008000021 */
[----:B------:R-:W-:Y:S04]  /*1770*/  BSSY.RECONVERGENT B0, `(.L_x_23) ;  /* 0x0000003000007945 */ /* 0x000fe80003800200 */
[----:B------:R-:W-:Y:S05]  /*1780*/  @P4 BRA `(.L_x_24) ;  /* 0x0000000000044947 */ /* 0x000fea0003800000 */
[----:B------:R-:W-:Y:S05]  /*1790*/  BPT.TRAP 0x1 ;  /* 0x000000040000795c */ /* 0x000fea0000300000 */
.L_x_24:
[----:B------:R-:W-:Y:S05]  /*17a0*/  BSYNC.RECONVERGENT B0 ;  /* 0x0000000000007941 */ /* 0x000fea0003800200 */
.L_x_23:
[----:B------:R-:W-:Y:S02]  /*17b0*/  UIADD3 UR6, UPT, UPT, UR17, 0x1, URZ ;  /* 0x0000000111067890 */ /* 0x000fe4000fffe0ff */
[----:B------:R-:W-:Y:S02]  /*17c0*/  ULEA UR32, UR17, UR4, 0xc ;  /* 0x0000000411207291 */ /* 0x000fe4000f8e60ff */
[----:B------:R-:W-:Y:S02]  /*17d0*/  UISETP.NE.AND UP0, UPT, UR6, 0x3, UPT ;  /* 0x000000030600788c */ /* 0x000fe4000bf05270 */
[----:B------:R-:W-:Y:S02]  /*17e0*/  UIADD3 UR26, UP1, UPT, UR22, 0x80, URZ ;  /* 0x00000080161a7890 */ /* 0x000fe4000ff3e0ff */
[----:B------:R-:W-:Y:S02]  /*17f0*/  USEL UR9, URZ, 0x1, UP0 ;  /* 0x00000001ff097887 */ /* 0x000fe40008000000 */
[----:B------:R-:W-:-:S02]  /*1800*/  USEL UR6, UR6, URZ, UP0 ;  /* 0x000000ff06067287 */ /* 0x000fc40008000000 */
[----:B------:R-:W-:Y:S02]  /*1810*/  UIADD3 UR20, UP0, UPT, UR22, 0x180, URZ ;  /* 0x0000018016147890 */ /* 0x000fe4000ff1e0ff */
[----:B------:R-:W-:Y:S01]  /*1820*/  ULEA UR8, UR6, UR4, 0x3 ;  /* 0x0000000406087291 */ /* 0x000fe2000f8e18ff */
[----:B------:R-:W-:Y:S01]  /*1830*/  LOP3.LUT R17, R17, UR9, RZ, 0x3c, !PT ;  /* 0x0000000911117c12 */ /* 0x000fe2000f8e3cff */
[----:B------:R-:W-:Y:S02]  /*1840*/  USHF.L.U32 UR34, UR16, 0x5, URZ ;  /* 0x0000000510227899 */ /* 0x000fe400080006ff */
[----:B------:R-:W-:Y:S01]  /*1850*/  UIADD3.X UR27, UPT, UPT, URZ, UR23, URZ, UP1, !UPT ;  /* 0x00000017ff1b7290 */ /* 0x000fe20008ffe4ff */
[----:B-1----:R-:W-:Y:S01]  /*1860*/  SHF.L.U32 R2, R17, 0x1f, RZ ;  /* 0x0000001f11027819 */ /* 0x002fe200000006ff */
[----:B------:R-:W-:Y:S02]  /*1870*/  UIADD3 UR32, UPT, UPT, UR32, 0x8800, URZ ;  /* 0x0000880020207890 */ /* 0x000fe4000fffe0ff */
[----:B------:R-:W-:Y:S01]  /*1880*/  UIADD3.X UR21, UPT, UPT, URZ, UR23, URZ, UP0, !UPT ;  /* 0x00000017ff157290 */ /* 0x000fe200087fe4ff */
[----:B------:R1:W1:Y:S01]  /*1890*/  SYNCS.PHASECHK.TRANS64.TRYWAIT P0, [UR8+0x18], R2 ;  /* 0x00001802ff0075a7 */ /* 0x0002620008001108 */
[----:B------:R-:W-:Y:S01]  /*18a0*/  ULEA UR8, UR17, UR4, 0xe ;  /* 0x0000000411087291 */ /* 0x000fe2000f8e70ff */
[----:B------:R-:W-:Y:S01]  /*18b0*/  UMOV UR18, 0x0 ;  /* 0x0000000000127882 */ /* 0x000fe20000000000 */
[----:B------:R-:W-:-:S02]  /*18c0*/  UMOV UR19, 0x10000000 ;  /* 0x1000000000137882 */ /* 0x000fc40000000000 */
[----:B------:R-:W-:Y:S01]  /*18d0*/  UIADD3 UR8, UPT, UPT, UR8, 0xb800, URZ ;  /* 0x0000b80008087890 */ /* 0x000fe2000fffe0ff */
[----:B------:R1:W-:Y:S01]  /*18e0*/  UTMALDG.3D [UR32], [UR26], desc[UR18] ;  /* 0x000012201a0075b4 */ /* 0x0003e20008011000 */
[----:B------:R-:W-:Y:S01]  /*18f0*/  UMOV UR12, UR36 ;  /* 0x00000024000c7c82 */ /* 0x000fe20008000000 */
[----:B------:R-:W-:Y:S01]  /*1900*/  UMOV UR9, UR33 ;  /* 0x0000002100097c82 */ /* 0x000fe20008000000 */
[----:B------:R-:W-:Y:S01]  /*1910*/  UMOV UR10, UR34 ;  /* 0x00000022000a7c82 */ /* 0x000fe20008000000 */
[----:B------:R-:W-:Y:S01]  /*1920*/  UIADD3 UR16, UPT, UPT, UR16, 0x1, URZ ;  /* 0x0000000110107890 */ /* 0x000fe2000fffe0ff */
[----:B------:R-:W-:Y:S01]  /*1930*/  UMOV UR24, UR5 ;  /* 0x0000000500187c82 */ /* 0x000fe20008000000 */
[----:B------:R-:W-:Y:S02]  /*1940*/  UMOV UR17, UR6 ;  /* 0x0000000600117c82 */ /* 0x000fe40008000000 */
[----:B------:R1:W-:Y:S01]  /*1950*/  UTMALDG.3D [UR8], [UR20], desc[UR18] ;  /* 0x00001208140075b4 */ /* 0x0003e20008011000 */
[----:B------:R-:W-:-:S09]  /*1960*/  UISETP.NE.AND UP0, UPT, UR16, UR5, UPT ;  /* 0x000000051000728c */ /* 0x000fd2000bf05270 */
[----:B------:R-:W-:Y:S05]  /*1970*/  BRA.U UP0, `(.L_x_25) ;  /* 0xfffffffd00607547 */ /* 0x000fea000b83ffff */
.L_x_20:
[----:B-1----:R-:W-:Y:S01]  /*1980*/  ULEA UR8, UR6, UR4, 0x3 ;  /* 0x0000000406087291 */ /* 0x002fe2000f8e18ff */
[----:B------:R-:W-:Y:S01]  /*1990*/  SHF.L.U32 R2, R17, 0x1f, RZ ;  /* 0x0000001f11027819 */ /* 0x000fe200000006ff */
[----:B------:R-:W-:Y:S01]  /*19a0*/  @!P1 SYNCS.ARRIVE.TRANS64.A1T0 RZ, [UR4+0x78], RZ ;  /* 0x000078ffffff99a7 */ /* 0x000fe20008100004 */
[----:B------:R-:W-:-:S06]  /*19b0*/  UISETP.GT.AND UP0, UPT, UR15, UR14, UPT ;  /* 0x0000000e0f00728c */ /* 0x000fcc000bf04270 */
[----:B--2---:R1:W2:Y:S03]  /*19c0*/  SYNCS.PHASECHK.TRANS64.TRYWAIT P0, [UR8+0x18], R2 ;  /* 0x00001802ff0075a7 */ /* 0x0042a60008001108 */
[----:B------:R-:W-:Y:S05]  /*19d0*/  BRA.U !UP0, `(.L_x_26) ;  /* 0x0000000108ac7547 */ /* 0x000fea000b800000 */
[----:B------:R-:W-:Y:S01]  /*19e0*/  UIADD3 UR21, UPT, UPT, UR7, UR24, URZ ;  /* 0x0000001807157290 */ /* 0x000fe2000fffe0ff */
[----:B------:R-:W-:-:S11]  /*19f0*/  UMOV UR25, UR6 ;  /* 0x0000000600197c82 */ /* 0x000fd60008000000 */
.L_x_31:
[----:B-1----:R-:W-:Y:S01]  /*1a00*/  ULEA UR17, UR25, UR4, 0x3 ;  /* 0x0000000419117291 */ /* 0x002fe2000f8e18ff */
[----:B--2---:R-:W-:Y:S01]  /*1a10*/  @!P5 MOV R3, 0x5000 ;  /* 0x000050000003d802 */ /* 0x004fe20000000f00 */
[----:B--2---:R-:W-:Y:S10]  /*1a20*/  @P0 BRA `(.L_x_27) ;  /* 0x00000000000c0947 */ /* 0x004ff40003800000 */
[----:B------:R-:W-:-:S04]  /*1a30*/  SHF.L.U32 R4, R17, 0x1f, RZ ;  /* 0x0000001f11047819 */ /* 0x000fc800000006ff */
[----:B------:R-:W2:Y:S02]  /*1a40*/  SYNCS.PHASECHK.TRANS64.TRYWAIT P0, [UR17+0x18], R4 ;  /* 0x00001804ff0075a7 */ /* 0x000ea40008001111 */
[----:B--2---:R-:W-:Y:S05]  /*1a50*/  @!P0 BRA `(.L_x_28) ;  /* 0x0000007000c88947 */ /* 0x004fea0003800000 */
.L_x_27:
[----:B------:R2:W-:Y:S01]  /*1a60*/  @!P5 SYNCS.ARRIVE.TRANS64 RZ, [UR17], R3 ;  /* 0x00000003ffffd9a7 */ /* 0x0005e20008000011 */
[----:B------:R-:W-:Y:S04]  /*1a70*/  BSSY.RECONVERGENT B0, `(.L_x_29) ;  /* 0x0000003000007945 */ /* 0x000fe80003800200 */
[----:B------:R-:W-:Y:S05]  /*1a80*/  @P4 BRA `(.L_x_30) ;  /* 0x0000000000044947 */ /* 0x000fea0003800000 */
[----:B------:R-:W-:Y:S05]  /*1a90*/  BPT.TRAP 0x1 ;  /* 0x000000040000795c */ /* 0x000fea0000300000 */
.L_x_30:
[----:B------:R-:W-:Y:S05]  /*1aa0*/  BSYNC.RECONVERGENT B0 ;  /* 0x0000000000007941 */ /* 0x000fea0003800200 */
.L_x_29:
        /* <DEDUP_REMOVED lines=10> */
[----:B------:R-:W-:Y:S01]  /*1b50*/  UIADD3 UR16, UPT, UPT, UR16, 0x8800, URZ ;  /* 0x0000880010107890 */ /* 0x000fe2000fffe0ff */
[----:B-1----:R-:W-:Y:S01]  /*1b60*/  SHF.L.U32 R2, R17, 0x1f, RZ ;  /* 0x0000001f11027819 */ /* 0x002fe200000006ff */
[----:B------:R-:W-:Y:S02]  /*1b70*/  UIADD3.X UR31, UPT, UPT, URZ, UR23, URZ, UP1, !UPT ;  /* 0x00000017ff1f7290 */ /* 0x000fe40008ffe4ff */
[----:B------:R-:W-:Y:S01]  /*1b80*/  UIADD3.X UR29, UPT, UPT, URZ, UR23, URZ, UP0, !UPT ;  /* 0x00000017ff1d7290 */ /* 0x000fe200087fe4ff */
[----:B------:R1:W1:Y:S01]  /*1b90*/  SYNCS.PHASECHK.TRANS64.TRYWAIT P0, [UR8+0x18], R2 ;  /* 0x00001802ff0075a7 */ /* 0x0002620008001108 */
[----:B------:R-:W-:Y:S01]  /*1ba0*/  ULEA UR8, UR25, UR4, 0xe ;  /* 0x0000000419087291 */ /* 0x000fe2000f8e70ff */
[----:B------:R-:W-:Y:S01]  /*1bb0*/  UMOV UR26, 0x0 ;  /* 0x00000000001a7882 */ /* 0x000fe20000000000 */
[----:B------:R-:W-:-:S02]  /*1bc0*/  UMOV UR27, 0x10000000 ;  /* 0x10000000001b7882 */ /* 0x000fc40000000000 */
[----:B------:R-:W-:Y:S01]  /*1bd0*/  UIADD3 UR8, UPT, UPT, UR8, 0xb800, URZ ;  /* 0x0000b80008087890 */ /* 0x000fe2000fffe0ff */
[----:B------:R-:W-:Y:S01]  /*1be0*/  UMOV UR19, UR35 ;  /* 0x0000002300137c82 */ /* 0x000fe20008000000 */
[----:B------:R-:W-:Y:S01]  /*1bf0*/  UMOV UR20, UR36 ;  /* 0x0000002400147c82 */ /* 0x000fe20008000000 */
[----:B------:R-:W-:Y:S01]  /*1c00*/  UMOV UR12, UR36 ;  /* 0x00000024000c7c82 */ /* 0x000fe20008000000 */
[----:B------:R-:W-:Y:S01]  /*1c10*/  UMOV UR9, UR17 ;  /* 0x0000001100097c82 */ /* 0x000fe20008000000 */
[----:B------:R-:W-:Y:S01]  /*1c20*/  UMOV UR10, UR18 ;  /* 0x00000012000a7c82 */ /* 0x000fe20008000000 */
[----:B------:R1:W-:Y:S01]  /*1c30*/  UTMALDG.3D [UR16], [UR30], desc[UR26] ;  /* 0x00001a101e0075b4 */ /* 0x0003e20008011000 */
[----:B------:R-:W-:Y:S01]  /*1c40*/  UIADD3 UR24, UPT, UPT, UR24, 0x1, URZ ;  /* 0x0000000118187890 */ /* 0x000fe2000fffe0ff */
[----:B------:R-:W-:-:S03]  /*1c50*/  UMOV UR25, UR6 ;  /* 0x0000000600197c82 */ /* 0x000fc60008000000 */
[----:B------:R-:W-:Y:S01]  /*1c60*/  UISETP.NE.AND UP0, UPT, UR24, UR21, UPT ;  /* 0x000000151800728c */ /* 0x000fe2000bf05270 */
[----:B------:R1:W-:Y:S08]  /*1c70*/  UTMALDG.3D [UR8], [UR28], desc[UR26] ;  /* 0x00001a081c0075b4 */ /* 0x0003f00008011000 */
[----:B------:R-:W-:Y:S05]  /*1c80*/  BRA.U UP0, `(.L_x_31) ;  /* 0xfffffffd005c7547 */ /* 0x000fea000b83ffff */
.L_x_26:
[C---:B-1----:R-:W-:Y:S01]  /*1c90*/  LEA R2, R16.reuse, UR4, 0x3 ;  /* 0x0000000410027c11 */ /* 0x042fe2000f8e18ff */
[----:B------:R-:W-:Y:S01]  /*1ca0*/  NOP ;  /* 0x0000000000007918 */ /* 0x000fe20000000000 */
[----:B--2---:R-:W-:Y:S02]  /*1cb0*/  SHF.L.U32 R3, R13, 0x1f, RZ ;  /* 0x0000001f0d037819 */ /* 0x004fe400000006ff */
[----:B------:R-:W-:Y:S02]  /*1cc0*/  LEA R4, R16, UR4, 0x4 ;  /* 0x0000000410047c11 */ /* 0x000fe4000f8e20ff */
[----:B------:R-:W1:Y:S02]  /*1cd0*/  SYNCS.PHASECHK.TRANS64.TRYWAIT P0, [R2+URZ+0x80], R3 ;  /* 0x00008003020075a7 */ /* 0x000e6400080011ff */
[----:B-1----:R-:W-:Y:S05]  /*1ce0*/  @!P0 BRA `(.L_x_32) ;  /* 0x00000070003c8947 */ /* 0x002fea0003800000 */
.L_x_133:
[----:B------:R-:W2:Y:S01]  /*1cf0*/  LDS.128 R4, [R4+0x110] ;  /* 0x0001100004047984 */ /* 0x000ea20000000c00 */
[----:B---3--:R-:W-:Y:S01]  /*1d00*/  ISETP.GE.AND P0, PT, R40, 0x1, PT ;  /* 0x000000012800780c */ /* 0x008fe20003f06270 */
[----:B-1----:R-:W-:Y:S01]  /*1d10*/  VIADD R2, R2, 0x90 ;  /* 0x0000009002027836 */ /* 0x002fe20000000000 */
[----:B------:R-:W-:Y:S01]  /*1d20*/  @!PT LDS RZ, [RZ] ;  /* 0x00000000fffff984 */ /* 0x000fe20000000800 */
[----:B------:R-:W-:Y:S01]  /*1d30*/  @!PT LDS RZ, [RZ] ;  /* 0x00000000fffff984 */ /* 0x000fe20000000800 */
[----:B------:R-:W-:Y:S01]  /*1d40*/  @!PT LDS RZ, [RZ] ;  /* 0x00000000fffff984 */ /* 0x000fe20000000800 */
[----:B------:R-:W-:Y:S01]  /*1d50*/  @!PT LDS RZ, [RZ] ;  /* 0x00000000fffff984 */ /* 0x000fe20000000800 */
[----:B------:R1:W-:Y:S06]  /*1d60*/  MEMBAR.ALL.CTA ;  /* 0x0000000000007992 */ /* 0x0003ec0000008000 */
[----:B-1----:R-:W1:Y:S01]  /*1d70*/  FENCE.VIEW.ASYNC.S ;  /* 0x00000000000073c6 */ /* 0x002e620000000000 */
[----:B------:R-:W-:-:S04]  /*1d80*/  PRMT R2, RZ, 0x654, R2 ;  /* 0x00000654ff027816 */ /* 0x000fc80000000002 */
[----:B-1----:R1:W-:Y:S01]  /*1d90*/  SYNCS.ARRIVE.TRANS64.RED.A1T0 RZ, [R2+URZ], RZ ;  /* 0x000000ff02ff79a7 */ /* 0x0023e200081004ff */
[----:B--2---:R-:W-:-:S13]  /*1da0*/  LOP3.LUT P2, RZ, R6, 0x1, RZ, 0xc0, !PT ;  /* 0x0000000106ff7812 */ /* 0x004fda000784c0ff */
[----:B------:R-:W-:Y:S01]  /*1db0*/  @P2 SHF.R.U32.HI R3, RZ, 0x10, R5 ;  /* 0x00000010ff032819 */ /* 0x000fe20000011605 */
[----:B------:R-:W-:Y:S01]  /*1dc0*/  VOTEU.ANY UP0, P2 ;  /* 0x0000000000ff7886 */ /* 0x000fe20001000100 */
[----:B------:R-:W-:Y:S02]  /*1dd0*/  @P2 MOV R10, R4 ;  /* 0x00000004000a2202 */ /* 0x000fe40000000f00 */
[----:B------:R-:W-:Y:S02]  /*1de0*/  @P2 R2UR.BROADCAST UR8, R3 ;  /* 0x00000000030822ca */ /* 0x000fe400008e0000 */
[----:B------:R-:W-:-:S11]  /*1df0*/  @P2 LOP3.LUT R9, R5, 0xffff, RZ, 0xc0, !PT ;  /* 0x0000ffff05092812 */ /* 0x000fd600078ec0ff */
[----:B------:R-:W-:Y:S01]  /*1e00*/  @UP0 UMOV UR36, UR8 ;  /* 0x0000000800240c82 */ /* 0x000fe20008000000 */
[----:B-1----:R-:W-:Y:S05]  /*1e10*/  @!P0 BRA `(.L_x_33) ;  /* 0x0000000000b88947 */ /* 0x002fea0003800000 */
[----:B------:R-:W4:Y:S01]  /*1e20*/  LDC.64 R4, c[0x0][0xb18] ;  /* 0x0002c600ff047b82 */ /* 0x000f220000000a00 */
[----:B------:R-:W-:-:S07]  /*1e30*/  ISETP.NE.AND P3, PT, R40, 0x1, PT ;  /* 0x000000012800780c */ /* 0x000fce0003f65270 */
[----:B------:R-:W1:Y:S08]  /*1e40*/  LDC.64 R6, c[0x0][0xb10] ;  /* 0x0002c400ff067b82 */ /* 0x000e700000000a00 */
[----:B------:R-:W2:Y:S08]  /*1e50*/  LDC R14, c[0x0][0xb20] ;  /* 0x0002c800ff0e7b82 */ /* 0x000eb00000000800 */
[----:B------:R-:W3:Y:S01]  /*1e60*/  LDC R15, c[0x0][0xb0c] ;  /* 0x0002c300ff0f7b82 */ /* 0x000ee20000000800 */
[----:B----4-:R-:W-:Y:S01]  /*1e70*/  IMAD.HI.U32 R19, R0, R5, RZ ;  /* 0x0000000500137227 */ /* 0x010fe200078e00ff */
[----:B------:R-:W-:-:S03]  /*1e80*/  ISETP.NE.AND P0, PT, R4, 0x1, PT ;  /* 0x000000010400780c */ /* 0x000fc60003f05270 */
[----:B------:R-:W-:-:S03]  /*1e90*/  IMAD.HI.U32 R5, R9, R5, RZ ;  /* 0x0000000509057227 */ /* 0x000fc600078e00ff */
[----:B------:R-:W4:Y:S01]  /*1ea0*/  LDC.64 R2, c[0x0][0xb28] ;  /* 0x0002ca00ff027b82 */ /* 0x000f220000000a00 */
[----:B-1----:R-:W-:-:S04]  /*1eb0*/  IMAD.HI.U32 R20, R8, R6, RZ ;  /* 0x0000000608147227 */ /* 0x002fc800078e00ff */
[----:B------:R-:W-:Y:S01]  /*1ec0*/  IMAD.HI.U32 R21, R10, R6, RZ ;  /* 0x000000060a157227 */ /* 0x000fe200078e00ff */
[----:B------:R-:W-:Y:S02]  /*1ed0*/  SHF.R.U32.HI R20, RZ, R7, R20 ;  /* 0x00000007ff147219 */ /* 0x000fe40000011614 */
[-C--:B--2---:R-:W-:Y:S02]  /*1ee0*/  SHF.R.U32.HI R19, RZ, R14.reuse, R19 ;  /* 0x0000000eff137219 */ /* 0x084fe40000011613 */
[----:B------:R-:W-:Y:S02]  /*1ef0*/  SHF.R.U32.HI R5, RZ, R14, R5 ;  /* 0x0000000eff057219 */ /* 0x000fe40000011605 */
[----:B------:R-:W-:Y:S02]  /*1f00*/  SEL R19, R0, R19, !P0 ;  /* 0x0000001300137207 */ /* 0x000fe40004000000 */
[----:B------:R-:W-:Y:S02]  /*1f10*/  SHF.R.U32.HI R21, RZ, R7, R21 ;  /* 0x00000007ff157219 */ /* 0x000fe40000011615 */
[----:B---3--:R-:W-:-:S02]  /*1f20*/  ISETP.NE.AND P1, PT, R15, 0x1, PT ;  /* 0x000000010f00780c */ /* 0x008fc40003f25270 */
[----:B------:R-:W-:Y:S02]  /*1f30*/  SEL R5, R9, R5, !P0 ;  /* 0x0000000509057207 */ /* 0x000fe40004000000 */
[----:B------:R-:W-:Y:S02]  /*1f40*/  SEL R20, R8, R20, !P1 ;  /* 0x0000001408147207 */ /* 0x000fe40004800000 */
[----:B------:R-:W-:Y:S01]  /*1f50*/  SEL R21, R10, R21, !P1 ;  /* 0x000000150a157207 */ /* 0x000fe20004800000 */
[----:B----4-:R-:W-:-:S04]  /*1f60*/  IMAD.HI.U32 R18, R19, R2, RZ ;  /* 0x0000000213127227 */ /* 0x010fc800078e00ff */
        /* <DEDUP_REMOVED lines=10> */
[----:B------:R-:W-:-:S04]  /*2010*/  @!P0 IMAD.HI.U32 R7, R21, R2, RZ ;  /* 0x0000000215078227 */ /* 0x000fc800078e00ff */
[----:B------:R-:W-:Y:S01]  /*2020*/  IMAD.MOV R2, RZ, RZ, -R6 ;  /* 0x000000ffff027224 */ /* 0x000fe200078e0a06 */
[----:B------:R-:W-:Y:S02]  /*2030*/  @!P0 SHF.R.U32.HI R3, RZ, R3, R7 ;  /* 0x00000003ff038219 */ /* 0x000fe40000011607 */
[----:B------:R-:W-:Y:S01]  /*2040*/  IADD3 R7, PT, PT, -R5, RZ, RZ ;  /* 0x000000ff05077210 */ /* 0x000fe20007ffe1ff */
[----:B------:R-:W-:Y:S01]  /*2050*/  IMAD R2, R40, R2, R5 ;  /* 0x0000000228027224 */ /* 0x000fe200078e0205 */
        /* <DEDUP_REMOVED lines=10> */
.L_x_33:
[----:B------:R-:W1:Y:S02]  /*2100*/  LDCU UR8, c[0x0][0xb30] ;  /* 0x00016600ff0877ac */ /* 0x000e640008000800 */
[----:B-1----:R-:W-:-:S09]  /*2110*/  UISETP.NE.AND UP0, UPT, UR8, 0x1, UPT ;  /* 0x000000010800788c */ /* 0x002fd2000bf05270 */
[----:B------:R-:W-:Y:S05]  /*2120*/  BRA.U UP0, `(.L_x_34) ;  /* 0x0000000100407547 */ /* 0x000fea000b800000 */
[----:B------:R-:W1:Y:S08]  /*2130*/  LDC.64 R4, c[0x0][0xb10] ;  /* 0x0002c400ff047b82 */ /* 0x000e700000000a00 */
[----:B------:R-:W2:Y:S08]  /*2140*/  LDC.64 R2, c[0x0][0xb18] ;  /* 0x0002c600ff027b82 */ /* 0x000eb00000000a00 */
[----:B------:R-:W3:Y:S08]  /*2150*/  LDC R6, c[0x0][0xb20] ;  /* 0x0002c800ff067b82 */ /* 0x000ef00000000800 */
[----:B------:R-:W4:Y:S01]  /*2160*/  LDC R7, c[0x0][0xb0c] ;  /* 0x0002c300ff077b82 */ /* 0x000f220000000800 */
[----:B-1----:R-:W-:-:S05]  /*2170*/  IMAD.HI.U32 R4, R10, R4, RZ ;  /* 0x000000040a047227 */ /* 0x002fca00078e00ff */
[----:B------:R-:W-:Y:S01]  /*2180*/  SHF.R.U32.HI R4, RZ, R5, R4 ;  /* 0x00000005ff047219 */ /* 0x000fe20000011604 */
[----:B--2---:R-:W-:Y:S01]  /*2190*/  IMAD.HI.U32 R3, R9, R3, RZ ;  /* 0x0000000309037227 */ /* 0x004fe200078e00ff */
[----:B------:R-:W-:-:S04]  /*21a0*/  ISETP.NE.AND P0, PT, R2, 0x1, PT ;  /* 0x000000010200780c */ /* 0x000fc80003f05270 */
[----:B---3--:R-:W-:-:S04]  /*21b0*/  SHF.R.U32.HI R3, RZ, R6, R3 ;  /* 0x00000006ff037219 */ /* 0x008fc80000011603 */
[----:B------:R-:W-:Y:S02]  /*21c0*/  SEL R3, R9, R3, !P0 ;  /* 0x0000000309037207 */ /* 0x000fe40004000000 */
[----:B----4-:R-:W-:-:S04]  /*21d0*/  ISETP.NE.AND P1, PT, R7, 0x1, PT ;  /* 0x000000010700780c */ /* 0x010fc80003f25270 */
[----:B------:R-:W-:-:S05]  /*21e0*/  SEL R4, R10, R4, !P1 ;  /* 0x000000040a047207 */ /* 0x000fca0004800000 */
[----:B------:R-:W-:Y:S02]  /*21f0*/  IMAD.IADD R5, R3, 0x1, -R4 ;  /* 0x0000000103057824 */ /* 0x000fe400078e0a04 */
[----:B------:R-:W-:Y:S02]  /*2200*/  IMAD.IADD R3, R4, 0x1, -R3 ;  /* 0x0000000104037824 */ /* 0x000fe400078e0a03 */
[----:B------:R-:W-:Y:S02]  /*2210*/  IMAD R10, R5, R7, R10 ;  /* 0x00000007050a7224 */ /* 0x000fe400078e020a */
[----:B------:R-:W-:-:S07]  /*2220*/  IMAD R9, R3, R2, R9 ;  /* 0x0000000203097224 */ /* 0x000fce00078e0209 */
.L_x_34:
[----:B------:R-:W-:Y:S01]  /*2230*/  VIADD R16, R16, 0x1 ;  /* 0x0000000110107836 */ /* 0x000fe20000000000 */
[----:B------:R-:W-:Y:S01]  /*2240*/  PLOP3.LUT P1, PT, PT, PT, PT, 0x80, 0x8 ;  /* 0x000000000008781c */ /* 0x000fe20003f2f070 */
[----:B------:R-:W-:Y:S02]  /*2250*/  IMAD.IADD R15, R10, 0x1, R87 ;  /* 0x000000010a0f7824 */ /* 0x000fe400078e0257 */
[----:B------:R-:W-:Y:S01]  /*2260*/  IMAD.IADD R14, R9, 0x1, R86 ;  /* 0x00000001090e7824 */ /* 0x000fe200078e0256 */
[----:B------:R-:W-:-:S04]  /*2270*/  ISETP.NE.AND P0, PT, R16, 0x2, PT ;  /* 0x000000021000780c */ /* 0x000fc80003f05270 */
[----:B------:R-:W-:Y:S02]  /*2280*/  SEL R2, RZ, 0x1, P0 ;  /* 0x00000001ff027807 */ /* 0x000fe40000000000 */
[----:B------:R-:W-:Y:S02]  /*2290*/  SEL R16, R16, RZ, P0 ;  /* 0x000000ff10107207 */ /* 0x000fe40000000000 */
[----:B------:R-:W-:Y:S01]  /*22a0*/  LOP3.LUT R13, R13, R2, RZ, 0x3c, !PT ;  /* 0x000000020d0d7212 */ /* 0x000fe200078e3cff */
[----:B------:R-:W-:Y:S06]  /*22b0*/  @P2 BRA `(.L_x_35) ;  /* 0xfffffff000982947 */ /* 0x000fec000383ffff */
[----:B------:R-:W-:Y:S01]  /*22c0*/  UIADD3 UR4, UPT, UPT, UR4, 0x18, URZ ;  /* 0x0000001804047890 */ /* 0x000fe2000fffe0ff */
[----:B------:R-:W-:-:S03]  /*22d0*/  SHF.L.U32 R2, R17, 0x1f, RZ ;  /* 0x0000001f11027819 */ /* 0x000fc600000006ff */
[----:B------:R-:W-:-:S09]  /*22e0*/  ULEA UR5, UR6, UR4, 0x3 ;  /* 0x0000000406057291 */ /* 0x000fd2000f8e18ff */
[----:B------:R-:W1:Y:S02]  /*22f0*/  SYNCS.PHASECHK.TRANS64.TRYWAIT P0, [UR5], R2 ;  /* 0x00000002ff0075a7 */ /* 0x000e640008001105 */
[----:B-1----:R-:W-:Y:S05]  /*2300*/  @!P0 BRA `(.L_x_36) ;  /* 0x0000006800c88947 */ /* 0x002fea0003800000 */
.L_x_135:
[----:B------:R-:W-:-:S04]  /*2310*/  UIADD3 UR6, UPT, UPT, UR6, 0x1, URZ ;  /* 0x0000000106067890 */ /* 0x000fc8000fffe0ff */
[----:B------:R-:W-:-:S04]  /*2320*/  UISETP.NE.AND UP0, UPT, UR6, 0x3, UPT ;  /* 0x000000030600788c */ /* 0x000fc8000bf05270 */
[----:B------:R-:W-:Y:S02]  /*2330*/  USEL UR7, URZ, 0x1, UP0 ;  /* 0x00000001ff077887 */ /* 0x000fe40008000000 */
[----:B------:R-:W-:-:S04]  /*2340*/  USEL UR6, UR6, URZ, UP0 ;  /* 0x000000ff06067287 */ /* 0x000fc80008000000 */
[----:B------:R-:W-:Y:S01]  /*2350*/  ULEA UR5, UR6, UR4, 0x3 ;  /* 0x0000000406057291 */ /* 0x000fe2000f8e18ff */
[----:B------:R-:W-:-:S04]  /*2360*/  LOP3.LUT R17, R17, UR7, RZ, 0x3c, !PT ;  /* 0x0000000711117c12 */ /* 0x000fc8000f8e3cff */
[----:B-1----:R-:W-:-:S04]  /*2370*/  SHF.L.U32 R2, R17, 0x1f, RZ ;  /* 0x0000001f11027819 */ /* 0x002fc800000006ff */
[----:B------:R-:W1:Y:S02]  /*2380*/  SYNCS.PHASECHK.TRANS64.TRYWAIT P0, [UR5], R2 ;  /* 0x00000002ff0075a7 */ /* 0x000e640008001105 */
[----:B-1----:R-:W-:Y:S05]  /*2390*/  @!P0 BRA `(.L_x_37) ;  /* 0x0000006800bc8947 */ /* 0x002fea0003800000 */
.L_x_137:
[----:B------:R-:W-:-:S04]  /*23a0*/  UIADD3 UR6, UPT, UPT, UR6, 0x1, URZ ;  /* 0x0000000106067890 */ /* 0x000fc8000fffe0ff */
[----:B------:R-:W-:-:S04]  /*23b0*/  UISETP.NE.AND UP0, UPT, UR6, 0x3, UPT ;  /* 0x000000030600788c */ /* 0x000fc8000bf05270 */
[----:B------:R-:W-:Y:S02]  /*23c0*/  USEL UR5, URZ, 0x1, UP0 ;  /* 0x00000001ff057887 */ /* 0x000fe40008000000 */
[----:B------:R-:W-:-:S04]  /*23d0*/  USEL UR6, UR6, URZ, UP0 ;  /* 0x000000ff06067287 */ /* 0x000fc80008000000 */
[----:B------:R-:W-:Y:S01]  /*23e0*/  ULEA UR6, UR6, UR4, 0x3 ;  /* 0x0000000406067291 */ /* 0x000fe2000f8e18ff */
[----:B-1----:R-:W-:-:S04]  /*23f0*/  LOP3.LUT R2, R17, UR5, RZ, 0x3c, !PT ;  /* 0x0000000511027c12 */ /* 0x002fc8000f8e3cff */
[----:B------:R-:W-:Y:S01]  /*2400*/  SHF.L.U32 R2, R2, 0x1f, RZ ;  /* 0x0000001f02027819 */ /* 0x000fe200000006ff */
[----:B----4-:R-:W-:-:S07]  /*2410*/  IMAD.U32 R0, RZ, RZ, UR6 ;  /* 0x00000006ff007e24 */ /* 0x010fce000f8e00ff */
.L_x_38:
[----:B-1----:R1:W2:Y:S02]  /*2420*/  SYNCS.PHASECHK.TRANS64.TRYWAIT P0, [R0+URZ], R2 ;  /* 0x00000002000075a7 */ /* 0x0022a400080011ff */
[----:B--2---:R-:W-:Y:S05]  /*2430*/  @!P0 NANOSLEEP.SYNCS 0x989680 ;  /* 0x009896800000895d */ /* 0x004fea0003900000 */
[----:B------:R-:W2:Y:S02]  /*2440*/  @!P0 SYNCS.PHASECHK.TRANS64 P0, [R0+URZ], R2 ;  /* 0x00000002000085a7 */ /* 0x000ea400080010ff */
[----:B--2---:R-:W-:Y:S05]  /*2450*/  @P0 EXIT ;  /* 0x000000000000094d */ /* 0x004fea0003800000 */
[----:B------:R-:W-:Y:S05]  /*2460*/  BRA `(.L_x_38) ;  /* 0xfffffffc00ec7947 */ /* 0x000fea000383ffff */
.L_x_17:
[----:B------:R-:W-:-:S04]  /*2470*/  UISETP.NE.AND UP1, UPT, UR37, URZ, UPT ;  /* 0x000000ff2500728c */ /* 0x000fc8000bf25270 */
[----:B------:R-:W-:-:S09]  /*2480*/  UISETP.NE.OR UP1, UPT, UR8, 0x1, UP1 ;  /* 0x000000010800788c */ /* 0x000fd20008f25670 */
[----:B------:R-:W-:Y:S05]  /*2490*/  BRA.U UP1, `(.L_x_39) ;  /* 0x0000000501487547 */ /* 0x000fea000b800000 */
[----:B------:R-:W-:Y:S01]  /*24a0*/  ISETP.NE.AND P2, PT, R2, RZ, PT ;  /* 0x000000ff0200720c */ /* 0x000fe20003f45270 */
[----:B------:R-:W-:Y:S01]  /*24b0*/  IMAD.MOV.U32 R12, RZ, RZ, 0x1 ;  /* 0x00000001ff0c7424 */ /* 0x000fe200078e00ff */
[----:B------:R-:W-:Y:S02]  /*24c0*/  CS2R R10, SRZ ;  /* 0x00000000000a7805 */ /* 0x000fe4000001ff00 */
[----:B------:R-:W-:Y:S01]  /*24d0*/  CS2R R8, SRZ ;  /* 0x0000000000087805 */ /* 0x000fe2000001ff00 */
[----:B------:R-:W-:Y:S01]  /*24e0*/  UMOV UR4, 0x400 ;  /* 0x0000040000047882 */ /* 0x000fe20000000000 */
[----:B------:R-:W-:Y:S01]  /*24f0*/  UMOV UR6, URZ ;  /* 0x000000ff00067c82 */ /* 0x000fe20008000000 */
[----:B------:R-:W-:-:S12]  /*2500*/  ULEA UR37, UR37, UR4, 0x18 ;  /* 0x0000000425257291 */ /* 0x000fd8000f8ec0ff */
.L_x_43:
[----:B------:R-:W-:Y:S02]  /*2510*/  LEA R0, R8, UR37, 0x3 ;  /* 0x0000002508007c11 */ /* 0x000fe4000f8e18ff */
[----:B------:R-:W-:-:S03]  /*2520*/  SHF.L.U32 R4, R9, 0x1f, RZ ;  /* 0x0000001f09047819 */ /* 0x000fc600000006ff */
[----:B------:R-:W-:Y:S01]  /*2530*/  VIADD R5, R0, 0xf0 ;  /* 0x000000f000057836 */ /* 0x000fe20000000000 */
[----:B------:R-:W1:Y:S02]  /*2540*/  SYNCS.PHASECHK.TRANS64.TRYWAIT P0, [R0+URZ+0xe0], R4 ;  /* 0x0000e004000075a7 */ /* 0x000e6400080011ff */
[----:B-1----:R-:W-:Y:S05]  /*2550*/  @!P0 BRA `(.L_x_40) ;  /* 0x0000006800648947 */ /* 0x002fea0003800000 */
.L_x_138:
[----:B------:R-:W-:Y:S01]  /*2560*/  ULEA UR5, UR6, UR37, 0x3 ;  /* 0x0000002506057291 */ /* 0x000fe2000f8e18ff */
[----:B-1----:R-:W-:Y:S01]  /*2570*/  PRMT R0, RZ, 0x654, R5 ;  /* 0x00000654ff007816 */ /* 0x002fe20000000005 */
[----:B------:R-:W-:Y:S01]  /*2580*/  @!P2 IMAD.MOV.U32 R4, RZ, RZ, 0x10 ;  /* 0x00000010ff04a424 */ /* 0x000fe200078e00ff */
[----:B------:R-:W-:Y:S01]  /*2590*/  SHF.L.U32 R5, R12, 0x1f, RZ ;  /* 0x0000001f0c057819 */ /* 0x000fe200000006ff */
[----:B------:R-:W-:Y:S01]  /*25a0*/  UIADD3 UR4, UPT, UPT, UR5, 0x80, URZ ;  /* 0x0000008005047890 */ /* 0x000fe2000fffe0ff */
[----:B------:R1:W-:Y:S05]  /*25b0*/  SYNCS.ARRIVE.TRANS64.RED.A1T0 RZ, [R0+URZ], RZ ;  /* 0x000000ff00ff79a7 */ /* 0x0003ea00081004ff */
[----:B------:R-:W-:Y:S01]  /*25c0*/  IMAD.U32 R6, RZ, RZ, UR4 ;  /* 0x00000004ff067e24 */ /* 0x000fe2000f8e00ff */
[----:B------:R-:W2:Y:S04]  /*25d0*/  SYNCS.PHASECHK.TRANS64.TRYWAIT P0, [UR5+0x90], R5 ;  /* 0x00009005ff0075a7 */ /* 0x000ea80008001105 */
[----:B------:R-:W-:Y:S01]  /*25e0*/  PRMT R6, R2, 0x654, R6 ;  /* 0x0000065402067816 */ /* 0x000fe20000000006 */
[----:B-12---:R-:W-:Y:S06]  /*25f0*/  @!P0 BRA `(.L_x_41) ;  /* 0x0000006800508947 */ /* 0x006fec0003800000 */
.L_x_140:
[----:B------:R-:W-:Y:S01]  /*2600*/  ULEA UR4, UR6, UR37, 0x4 ;  /* 0x0000002506047291 */ /* 0x000fe2000f8e20ff */
[----:B------:R-:W-:Y:S01]  /*2610*/  SEL R3, R6, R3, !P2 ;  /* 0x0000000306037207 */ /* 0x000fe20005000000 */
[----:B------:R-:W-:Y:S01]  /*2620*/  UIADD3 UR5, UPT, UPT, UR5, 0x80, URZ ;  /* 0x0000008005057890 */ /* 0x000fe2000fffe0ff */
[----:B-1----:R-:W-:Y:S01]  /*2630*/  LEA R0, R11, UR37, 0x3 ;  /* 0x000000250b007c11 */ /* 0x002fe2000f8e18ff */
[----:B------:R-:W-:Y:S01]  /*2640*/  UIADD3 UR4, UPT, UPT, UR4, 0x110, URZ ;  /* 0x0000011004047890 */ /* 0x000fe2000fffe0ff */
[----:B------:R1:W-:Y:S01]  /*2650*/  @!P2 SYNCS.ARRIVE.TRANS64.RED RZ, [R3+URZ], R4 ;  /* 0x0000000403ffa9a7 */ /* 0x0003e200080004ff */
[----:B------:R-:W-:Y:S01]  /*2660*/  UIADD3 UR6, UPT, UPT, UR6, 0x1, URZ ;  /* 0x0000000106067890 */ /* 0x000fe2000fffe0ff */
[----:B------:R-:W-:-:S03]  /*2670*/  VIADD R8, R8, 0x1 ;  /* 0x0000000108087836 */ /* 0x000fc60000000000 */
[----:B------:R-:W-:Y:S02]  /*2680*/  UISETP.NE.AND UP0, UPT, UR6, 0x2, UPT ;  /* 0x000000020600788c */ /* 0x000fe4000bf05270 */
[----:B------:R-:W-:Y:S01]  /*2690*/  ISETP.NE.AND P0, PT, R8, 0x2, PT ;  /* 0x000000020800780c */ /* 0x000fe20003f05270 */
[----:B------:R-:W-:Y:S06]  /*26a0*/  UGETNEXTWORKID.BROADCAST [UR4], [UR5] ;  /* 0x00000000040073ca */ /* 0x000fec0008000100 */
[----:B------:R-:W-:Y:S02]  /*26b0*/  USEL UR4, URZ, 0x1, UP0 ;  /* 0x00000001ff047887 */ /* 0x000fe40008000000 */
[----:B------:R-:W-:-:S04]  /*26c0*/  USEL UR6, UR6, URZ, UP0 ;  /* 0x000000ff06067287 */ /* 0x000fc80008000000 */
[----:B------:R-:W-:Y:S02]  /*26d0*/  LOP3.LUT R12, R12, UR4, RZ, 0x3c, !PT ;  /* 0x000000040c0c7c12 */ /* 0x000fe4000f8e3cff */
[----:B-1----:R-:W-:-:S04]  /*26e0*/  SHF.L.U32 R4, R10, 0x1f, RZ ;  /* 0x0000001f0a047819 */ /* 0x002fc800000006ff */
[----:B------:R-:W1:Y:S02]  /*26f0*/  SYNCS.PHASECHK.TRANS64.TRYWAIT P1, [R0+URZ+0x80], R4 ;  /* 0x00008004000075a7 */ /* 0x000e6400080211ff */
[----:B-1----:R-:W-:Y:S05]  /*2700*/  @!P1 BRA `(.L_x_42) ;  /* 0x0000006800249947 */ /* 0x002fea0003800000 */
.L_x_141:
[C---:B-1----:R-:W-:Y:S01]  /*2710*/  LEA R4, R11.reuse, UR37, 0x4 ;  /* 0x000000250b047c11 */ /* 0x042fe2000f8e20ff */
[----:B------:R-:W-:Y:S01]  /*2720*/  VIADD R0, R0, 0x90 ;  /* 0x0000009000007836 */ /* 0x000fe20000000000 */
[----:B------:R-:W-:Y:S01]  /*2730*/  SEL R8, R8, RZ, P0 ;  /* 0x000000ff08087207 */ /* 0x000fe20000000000 */
[----:B------:R-:W-:-:S03]  /*2740*/  VIADD R11, R11, 0x1 ;  /* 0x000000010b0b7836 */ /* 0x000fc60000000000 */
[----:B------:R-:W1:Y:S01]  /*2750*/  LDS.128 R4, [R4+0x110] ;  /* 0x0001100004047984 */ /* 0x000e620000000c00 */
[----:B------:R-:W-:Y:S02]  /*2760*/  PRMT R0, RZ, 0x654, R0 ;  /* 0x00000654ff007816 */ /* 0x000fe40000000000 */
[C---:B------:R-:W-:Y:S01]  /*2770*/  ISETP.NE.AND P1, PT, R11.reuse, 0x2, PT ;  /* 0x000000020b00780c */ /* 0x040fe20003f25270 */
[----:B------:R-:W-:Y:S01]  /*2780*/  @!PT LDS RZ, [RZ] ;  /* 0x00000000fffff984 */ /* 0x000fe20000000800 */
[----:B------:R-:W-:Y:S01]  /*2790*/  @!PT LDS RZ, [RZ] ;  /* 0x00000000fffff984 */ /* 0x000fe20000000800 */
[----:B------:R-:W-:Y:S01]  /*27a0*/  @!PT LDS RZ, [RZ] ;  /* 0x00000000fffff984 */ /* 0x000fe20000000800 */
[----:B------:R-:W-:Y:S01]  /*27b0*/  @!PT LDS RZ, [RZ] ;  /* 0x00000000fffff984 */ /* 0x000fe20000000800 */
[----:B------:R2:W-:Y:S06]  /*27c0*/  MEMBAR.ALL.CTA ;  /* 0x0000000000007992 */ /* 0x0005ec0000008000 */
[----:B--2---:R-:W2:Y:S01]  /*27d0*/  FENCE.VIEW.ASYNC.S ;  /* 0x00000000000073c6 */ /* 0x004ea20000000000 */
[----:B------:R-:W-:Y:S01]  /*27e0*/  SEL R11, R11, RZ, P1 ;  /* 0x000000ff0b0b7207 */ /* 0x000fe20000800000 */
[----:B--2---:R2:W-:Y:S01]  /*27f0*/  SYNCS.ARRIVE.TRANS64.RED.A1T0 RZ, [R0+URZ], RZ ;  /* 0x000000ff00ff79a7 */ /* 0x0045e200081004ff */
[----:B-1----:R-:W-:-:S02]  /*2800*/  LOP3.LUT P3, RZ, R6, 0x1, RZ, 0xc0, !PT ;  /* 0x0000000106ff7812 */ /* 0x002fc4000786c0ff */
[----:B------:R-:W-:-:S04]  /*2810*/  SEL R4, RZ, 0x1, P1 ;  /* 0x00000001ff047807 */ /* 0x000fc80000800000 */
[----:B------:R-:W-:Y:S02]  /*2820*/  LOP3.LUT R10, R10, R4, RZ, 0x3c, !PT ;  /* 0x000000040a0a7212 */ /* 0x000fe400078e3cff */
[----:B--2---:R-:W-:-:S04]  /*2830*/  SEL R0, RZ, 0x1, P0 ;  /* 0x00000001ff007807 */ /* 0x004fc80000000000 */
[----:B------:R-:W-:Y:S01]  /*2840*/  LOP3.LUT R9, R9, R0, RZ, 0x3c, !PT ;  /* 0x0000000009097212 */ /* 0x000fe200078e3cff */
[----:B------:R-:W-:Y:S06]  /*2850*/  @P3 BRA `(.L_x_43) ;  /* 0xfffffffc002c3947 */ /* 0x000fec000383ffff */
[----:B------:R-:W-:Y:S01]  /*2860*/  ULEA UR5, UR6, UR37, 0x3 ;  /* 0x0000002506057291 */ /* 0x000fe2000f8e18ff */
[----:B------:R-:W-:-:S08]  /*2870*/  SHF.L.U32 R2, R12, 0x1f, RZ ;  /* 0x0000001f0c027819 */ /* 0x000fd000000006ff */
[----:B------:R-:W1:Y:S02]  /*2880*/  SYNCS.PHASECHK.TRANS64 P0, [UR5+0x90], R2 ;  /* 0x00009002ff0075a7 */ /* 0x000e640008001005 */
[----:B-1----:R-:W-:Y:S05]  /*2890*/  @P0 BRA `(.L_x_44) ;  /* 0x0000000000080947 */ /* 0x002fea0003800000 */
[----:B------:R-:W1:Y:S02]  /*28a0*/  SYNCS.PHASECHK.TRANS64.TRYWAIT P0, [UR5+0x90], R2 ;  /* 0x00009002ff0075a7 */ /* 0x000e640008001105 */
[----:B-1----:R-:W-:Y:S05]  /*28b0*/  @!P0 BRA `(.L_x_45) ;  /* 0x0000006400cc8947 */ /* 0x002fea0003800000 */
.L_x_44:
[----:B------:R-:W-:-:S04]  /*28c0*/  UIADD3 UR4, UPT, UPT, UR6, 0x1, URZ ;  /* 0x0000000106047890 */ /* 0x000fc8000fffe0ff */
[----:B------:R-:W-:-:S04]  /*28d0*/  UISETP.NE.AND UP0, UPT, UR4, 0x2, UPT ;  /* 0x000000020400788c */ /* 0x000fc8000bf05270 */
[----:B------:R-:W-:Y:S02]  /*28e0*/  USEL UR7, URZ, 0x1, UP0 ;  /* 0x00000001ff077887 */ /* 0x000fe40008000000 */
[----:B------:R-:W-:-:S04]  /*28f0*/  USEL UR4, UR4, URZ, UP0 ;  /* 0x000000ff04047287 */ /* 0x000fc80008000000 */
[----:B------:R-:W-:Y:S01]  /*2900*/  ULEA UR4, UR4, UR37, 0x3 ;  /* 0x0000002504047291 */ /* 0x000fe2000f8e18ff */
[----:B-1----:R-:W-:-:S04]  /*2910*/  LOP3.LUT R2, R12, UR7, RZ, 0x3c, !PT ;  /* 0x000000070c027c12 */ /* 0x002fc8000f8e3cff */
[----:B------:R-:W-:-:S04]  /*2920*/  SHF.L.U32 R0, R2, 0x1f, RZ ;  /* 0x0000001f02007819 */ /* 0x000fc800000006ff */
[----:B------:R-:W1:Y:S02]  /*2930*/  SYNCS.PHASECHK.TRANS64 P0, [UR4+0x90], R0 ;  /* 0x00009000ff0075a7 */ /* 0x000e640008001004 */
[----:B-1----:R-:W-:Y:S05]  /*2940*/  @P0 EXIT ;  /* 0x000000000000094d */ /* 0x002fea0003800000 */
[----:B------:R-:W-:Y:S02]  /*2950*/  SHF.L.U32 R2, R2, 0x1f, RZ ;  /* 0x0000001f02027819 */ /* 0x000fe400000006ff */
[----:B------:R-:W-:-:S07]  /*2960*/  MOV R0, UR4 ;  /* 0x0000000400007c02 */ /* 0x000fce0008000f00 */
.L_x_46:
[----:B-1----:R1:W2:Y:S02]  /*2970*/  SYNCS.PHASECHK.TRANS64.TRYWAIT P0, [R0+URZ+0x90], R2 ;  /* 0x00009002000075a7 */ /* 0x0022a400080011ff */
[----:B--2---:R-:W-:Y:S05]  /*2980*/  @!P0 NANOSLEEP.SYNCS 0x989680 ;  /* 0x009896800000895d */ /* 0x004fea0003900000 */
[----:B------:R-:W2:Y:S02]  /*2990*/  @!P0 SYNCS.PHASECHK.TRANS64 P0, [R0+URZ+0x90], R2 ;  /* 0x00009002000085a7 */ /* 0x000ea400080010ff */
[----:B--2---:R-:W-:Y:S05]  /*29a0*/  @P0 EXIT ;  /* 0x000000000000094d */ /* 0x004fea0003800000 */
[----:B------:R-:W-:Y:S05]  /*29b0*/  BRA `(.L_x_46) ;  /* 0xfffffffc00ec7947 */ /* 0x000fea000383ffff */
.L_x_39:
[----:B------:R-:W-:-:S09]  /*29c0*/  UISETP.NE.AND UP1, UPT, UR8, URZ, UPT ;  /* 0x000000ff0800728c */ /* 0x000fd2000bf25270 */
[----:B------:R-:W-:Y:S05]  /*29d0*/  BRA.U UP1, `(.L_x_47) ;  /* 0x0000000d01947547 */ /* 0x000fea000b800000 */
[----:B------:R-:W-:Y:S01]  /*29e0*/  UMOV UR4, 0x40 ;  /* 0x0000004000047882 */ /* 0x000fe20000000000 */
[----:B------:R-:W-:Y:S01]  /*29f0*/  NOP ;  /* 0x0000000000007918 */ /* 0x000fe20000000000 */
[----:B------:R-:W-:Y:S01]  /*2a00*/  ULEA UR4, UR37, UR4, 0x18 ;  /* 0x0000000425047291 */ /* 0x000fe2000f8ec0ff */
[----:B------:R-:W-:Y:S02]  /*2a10*/  UMOV UR5, 0x400 ;  /* 0x0000040000057882 */ /* 0x000fe40000000000 */
[----:B------:R-:W-:-:S06]  /*2a20*/  ULEA UR37, UR37, UR5, 0x18 ;  /* 0x0000000525257291 */ /* 0x000fcc000f8ec0ff */
[----:B------:R-:W1:Y:S02]  /*2a30*/  LDS.U8 R0, [UR4+0x1c] ;  /* 0x00001c04ff007984 */ /* 0x000e640008000000 */
[----:B-1----:R-:W-:-:S13]  /*2a40*/  ISETP.NE.AND P0, PT, R0, RZ, PT ;  /* 0x000000ff0000720c */ /* 0x002fda0003f05270 */
[----:B------:R-:W-:Y:S05]  /*2a50*/  @P0 BRA `(.L_x_48) ;  /* 0x0000000000580947 */ /* 0x000fea0003800000 */
[----:B------:R-:W-:-:S13]  /*2a60*/  ELECT P0, URZ, PT ;  /* 0x0000000000ff782f */ /* 0x000fda0003800000 */
[----:B------:R-:W-:Y:S05]  /*2a70*/  @!P0 BRA `(.L_x_49) ;  /* 0x0000000000608947 */ /* 0x000fea0003800000 */
[----:B------:R-:W-:Y:S01]  /*2a80*/  UMOV UR5, 0x10 ;  /* 0x0000001000057882 */ /* 0x000fe20000000000 */
[----:B------:R-:W-:Y:S01]  /*2a90*/  HFMA2 R0, -RZ, RZ, 0, 5.9604644775390625e-08 ;  /* 0x00000001ff007431 */ /* 0x000fe200000001ff */
[----:B------:R-:W-:-:S03]  /*2aa0*/  MOV R2, 0xffff ;  /* 0x0000ffff00027802 */ /* 0x000fc60000000f00 */
[----:B------:R-:W-:Y:S04]  /*2ab0*/  DEPBAR.LE SB1, 0x36 ;  /* 0x00009d800000791a */ /* 0x000fe80000000000 */
[----:B------:R-:W1:Y:S02]  /*2ac0*/  UTCATOMSWS.FIND_AND_SET.ALIGN UP0, UR5, UR5 ;  /* 0x00000005000575e3 */ /* 0x000e640008000800 */
[----:B-1----:R-:W-:Y:S01]  /*2ad0*/  MOV R3, UR5 ;  /* 0x0000000500037c02 */ /* 0x002fe20008000f00 */
[----:B------:R-:W-:Y:S06]  /*2ae0*/  BRA.U UP0, `(.L_x_50) ;  /* 0x0000000100187547 */ /* 0x000fec000b800000 */
.L_x_51:
[----:B------:R-:W-:Y:S05]  /*2af0*/  NANOSLEEP 0x64 ;  /* 0x000000640000795d */ /* 0x000fea0003800000 */
[----:B------:R-:W-:-:S05]  /*2b00*/  UMOV UR5, 0x10 ;  /* 0x0000001000057882 */ /* 0x000fca0000000000 */
[----:B------:R-:W-:Y:S04]  /*2b10*/  DEPBAR.LE SB1, 0x36 ;  /* 0x00009d800000791a */ /* 0x000fe80000000000 */
[----:B------:R-:W1:Y:S02]  /*2b20*/  UTCATOMSWS.FIND_AND_SET.ALIGN UP0, UR5, UR5 ;  /* 0x00000005000575e3 */ /* 0x000e640008000800 */
[----:B-1----:R-:W-:Y:S01]  /*2b30*/  MOV R3, UR5 ;  /* 0x0000000500037c02 */ /* 0x002fe20008000f00 */
[----:B------:R-:W-:Y:S05]  /*2b40*/  BRA.U !UP0, `(.L_x_51) ;  /* 0xfffffffd08e87547 */ /* 0x000fea000b83ffff */
.L_x_50:
[-C--:B------:R-:W-:Y:S02]  /*2b50*/  SHF.L.U32 R2, R2, R3.reuse, RZ ;  /* 0x0000000302027219 */ /* 0x080fe400000006ff */
[----:B------:R-:W-:Y:S01]  /*2b60*/  SHF.L.U32 R0, R0, R3, RZ ;  /* 0x0000000300007219 */ /* 0x000fe200000006ff */
[----:B------:R-:W-:Y:S02]  /*2b70*/  IMAD.SHL.U32 R3, R3, 0x20, RZ ;  /* 0x0000002003037824 */ /* 0x000fe400078e00ff */
[----:B------:R1:W-:Y:S04]  /*2b80*/  ATOMS.OR RZ, [UR4+0x14], R2 ;  /* 0x00001402ffff798c */ /* 0x0003e8000b000004 */
[----:B------:R1:W-:Y:S04]  /*2b90*/  ATOMS.OR RZ, [UR4+0x18], R0 ;  /* 0x00001800ffff798c */ /* 0x0003e8000b000004 */
[----:B------:R1:W-:Y:S01]  /*2ba0*/  STS [UR37+0x130], R3 ;  /* 0x00013003ff007988 */ /* 0x0003e20008000825 */
[----:B------:R-:W-:Y:S05]  /*2bb0*/  BRA `(.L_x_49) ;  /* 0x0000000000107947 */ /* 0x000fea0003800000 */
.L_x_48:
[----:B------:R-:W-:Y:S02]  /*2bc0*/  MOV R0, 0xffffffff ;  /* 0xffffffff00007802 */ /* 0x000fe40000000f00 */
[----:B------:R-:W-:-:S03]  /*2bd0*/  MOV R2, 0x2c00 ;  /* 0x00002c0000027802 */ /* 0x000fc60000000f00 */
[----:B------:R1:W-:Y:S04]  /*2be0*/  STS [UR37+0x130], R0 ;  /* 0x00013000ff007988 */ /* 0x0003e80008000825 */
[----:B-1-3-5:R-:W-:Y:S05]  /*2bf0*/  CALL.REL.NOINC `($__internal_1_$__cuda_sm10x_tcgen05_guardrail_trap_phase_invalid_during_alloc) ;  /* 0x0000006c00147944 */ /* 0x02afea0003c00000 */
.L_x_49:
[----:B------:R-:W-:Y:S05]  /*2c00*/  WARPSYNC.ALL ;  /* 0x0000000000007948 */ /* 0x000fea0003800000 */
[----:B------:R-:W2:Y:S01]  /*2c10*/  S2UR UR6, SR_CgaCtaId ;  /* 0x00000000000679c3 */ /* 0x000ea20000008800 */
[----:B------:R-:W-:Y:S01]  /*2c20*/  UMOV UR4, 0x400 ;  /* 0x0000040000047882 */ /* 0x000fe20000000000 */
[----:B------:R-:W-:-:S06]  /*2c30*/  NOP ;  /* 0x0000000000007918 */ /* 0x000fcc0000000000 */
[----:B------:R-:W-:Y:S06]  /*2c40*/  BAR.ARV 0x6, 0xa0 ;  /* 0x0182800000007b1d */ /* 0x000fec0000002000 */
[----:B------:R-:W4:Y:S01]  /*2c50*/  LDCU UR7, c[0x0][0x38c] ;  /* 0x00007180ff0777ac */ /* 0x000f220008000800 */
[----:B------:R-:W-:Y:S01]  /*2c60*/  IMAD.MOV.U32 R11, RZ, RZ, 0x1 ;  /* 0x00000001ff0b7424 */ /* 0x000fe200078e00ff */
[----:B------:R-:W-:Y:S01]  /*2c70*/  CS2R R8, SRZ ;  /* 0x0000000000087805 */ /* 0x000fe2000001ff00 */
[----:B------:R-:W-:Y:S01]  /*2c80*/  IMAD.MOV.U32 R10, RZ, RZ, RZ ;  /* 0x000000ffff0a7224 */ /* 0x000fe200078e00ff */
[----:B------:R-:W-:Y:S01]  /*2c90*/  UMOV UR18, URZ ;  /* 0x000000ff00127c82 */ /* 0x000fe20008000000 */
[----:B------:R-:W-:Y:S01]  /*2ca0*/  UMOV UR17, URZ ;  /* 0x000000ff00117c82 */ /* 0x000fe20008000000 */
[----:B------:R-:W-:Y:S01]  /*2cb0*/  UMOV UR22, 0x0 ;  /* 0x0000000000167882 */ /* 0x000fe20000000000 */
[----:B------:R-:W-:Y:S01]  /*2cc0*/  UMOV UR23, 0x4400490 ;  /* 0x0440049000177882 */ /* 0x000fe20000000000 */
[----:B------:R-:W-:Y:S01]  /*2cd0*/  UMOV UR20, 0x0 ;  /* 0x0000000000147882 */ /* 0x000fe20000000000 */
[----:B------:R-:W-:Y:S01]  /*2ce0*/  UMOV UR21, 0x4400490 ;  /* 0x0440049000157882 */ /* 0x000fe20000000000 */
[----:B--2---:R-:W-:Y:S01]  /*2cf0*/  ULEA UR6, UR6, UR4, 0x18 ;  /* 0x0000000406067291 */ /* 0x004fe2000f8ec0ff */
[----:B------:R-:W2:Y:S03]  /*2d00*/  LDCU UR4, c[0x0][0x38c] ;  /* 0x00007180ff0477ac */ /* 0x000ea60008000800 */
[----:B------:R-:W-:-:S02]  /*2d10*/  UIADD3 UR11, UPT, UPT, UR6, 0x8800, URZ ;  /* 0x00008800060b7890 */ /* 0x000fc4000fffe0ff */
[----:B----4-:R-:W-:-:S03]  /*2d20*/  UIADD3 UR7, UPT, UPT, UR7, 0x1f, URZ ;  /* 0x0000001f07077890 */ /* 0x010fc6000fffe0ff */
[----:B-1----:R-:W1:Y:S01]  /*2d30*/  LDS R0, [UR6+0x130] ;  /* 0x00013006ff007984 */ /* 0x002e620008000800 */
[----:B------:R-:W-:Y:S02]  /*2d40*/  UIADD3 UR12, UPT, UPT, UR6, 0xb800, URZ ;  /* 0x0000b800060c7890 */ /* 0x000fe4000fffe0ff */
[----:B------:R-:W-:Y:S02]  /*2d50*/  USHF.R.S32.HI UR5, URZ, 0x1f, UR7 ;  /* 0x0000001fff057899 */ /* 0x000fe40008011407 */
[----:B------:R-:W-:Y:S02]  /*2d60*/  USHF.R.U32.HI UR11, URZ, 0x4, UR11 ;  /* 0x00000004ff0b7899 */ /* 0x000fe4000801160b */
[----:B------:R-:W-:Y:S02]  /*2d70*/  ULEA.HI UR5, UR5, UR7, URZ, 0x5 ;  /* 0x0000000705057291 */ /* 0x000fe4000f8f28ff */
[----:B------:R-:W-:Y:S02]  /*2d80*/  USHF.R.U32.HI UR12, URZ, 0x4, UR12 ;  /* 0x00000004ff0c7899 */ /* 0x000fe4000801160c */
[----:B------:R-:W-:-:S02]  /*2d90*/  USHF.R.S32.HI UR5, URZ, 0x5, UR5 ;  /* 0x00000005ff057899 */ /* 0x000fc40008011405 */
[----:B------:R-:W-:Y:S02]  /*2da0*/  ULOP3.LUT UR11, UR11, 0x3fff, URZ, 0xc0, !UPT ;  /* 0x00003fff0b0b7892 */ /* 0x000fe4000f8ec0ff */
[----:B------:R-:W-:Y:S02]  /*2db0*/  UISETP.LT.AND UP0, UPT, UR5, 0x1, UPT ;  /* 0x000000010500788c */ /* 0x000fe4000bf01270 */
[----:B------:R-:W-:Y:S02]  /*2dc0*/  ULOP3.LUT UR12, UR12, 0x3fff, URZ, 0xc0, !UPT ;  /* 0x00003fff0c0c7892 */ /* 0x000fe4000f8ec0ff */
[----:B------:R-:W-:Y:S02]  /*2dd0*/  USEL UR10, UR5, 0x1, !UP0 ;  /* 0x00000001050a7887 */ /* 0x000fe4000c000000 */
[----:B------:R-:W-:Y:S02]  /*2de0*/  ULOP3.LUT UR11, UR11, 0x10000, URZ, 0xfc, !UPT ;  /* 0x000100000b0b7892 */ /* 0x000fe4000f8efcff */
[----:B------:R-:W-:-:S02]  /*2df0*/  ULOP3.LUT UR12, UR12, 0x10000, URZ, 0xfc, !UPT ;  /* 0x000100000c0c7892 */ /* 0x000fc4000f8efcff */
[----:B------:R-:W-:Y:S02]  /*2e00*/  UIADD3 UR10, UPT, UPT, -UR10, URZ, URZ ;  /* 0x000000ff0a0a7290 */ /* 0x000fe4000fffe1ff */
[----:B--2---:R-:W-:Y:S01]  /*2e10*/  UISETP.GE.AND UP3, UPT, UR4, 0x1, UPT ;  /* 0x000000010400788c */ /* 0x004fe2000bf66270 */
[----:B-1----:R-:W-:-:S15]  /*2e20*/  R2UR UR19, R0 ;  /* 0x00000000001372ca */ /* 0x002fde00000e0000 */
.L_x_58:
[----:B------:R-:W-:Y:S02]  /*2e30*/  LEA R0, R10, UR6, 0x3 ;  /* 0x000000060a007c11 */ /* 0x000fe4000f8e18ff */
[----:B------:R-:W-:Y:S02]  /*2e40*/  SHF.L.U32 R2, R9, 0x1f, RZ ;  /* 0x0000001f09027819 */ /* 0x000fe400000006ff */
[----:B------:R-:W-:Y:S01]  /*2e50*/  PLOP3.LUT P0, PT, PT, PT, UP3, 0x80, 0x8 ;  /* 0x000000000008781c */ /* 0x000fe20003f0f038 */
[----:B------:R-:W-:Y:S01]  /*2e60*/  VIADD R3, R0, 0x90 ;  /* 0x0000009000037836 */ /* 0x000fe20000000000 */
[----:B-1----:R-:W1:Y:S02]  /*2e70*/  SYNCS.PHASECHK.TRANS64.TRYWAIT P1, [R0+URZ+0x80], R2 ;  /* 0x00008002000075a7 */ /* 0x002e6400080211ff */
[----:B-1--4-:R-:W-:Y:S09]  /*2e80*/  @!P1 BRA `(.L_x_52) ;  /* 0x0000006000709947 */ /* 0x012ff20003800000 */
.L_x_143:
[----:B------:R-:W-:Y:S01]  /*2e90*/  LEA R4, R10, UR6, 0x4 ;  /* 0x000000060a047c11 */ /* 0x000fe2000f8e20ff */
[----:B------:R-:W-:Y:S01]  /*2ea0*/  @UP3 ULEA UR4, UR17, UR6, 0x3 ;  /* 0x0000000611043291 */ /* 0x000fe2000f8e18ff */
[----:B------:R-:W-:Y:S01]  /*2eb0*/  PLOP3.LUT P2, PT, PT, PT, PT, 0x80, 0x8 ;  /* 0x000000000008781c */ /* 0x000fe20003f4f070 */
[----:B------:R-:W-:Y:S01]  /*2ec0*/  ULEA UR8, UR18, UR6, 0x3 ;  /* 0x0000000612087291 */ /* 0x000fe2000f8e18ff */
[----:B------:R-:W-:Y:S02]  /*2ed0*/  PRMT R3, RZ, 0x654, R3 ;  /* 0x00000654ff037816 */ /* 0x000fe40000000003 */
[----:B------:R-:W2:Y:S01]  /*2ee0*/  LDS.128 R4, [R4+0x110] ;  /* 0x0001100004047984 */ /* 0x000ea20000000c00 */
[----:B-1----:R-:W-:Y:S02]  /*2ef0*/  @P0 SHF.L.U32 R2, R8, 0x1f, RZ ;  /* 0x0000001f08020819 */ /* 0x002fe400000006ff */
[----:B------:R-:W-:Y:S01]  /*2f00*/  SHF.L.U32 R0, R11, 0x1f, RZ ;  /* 0x0000001f0b007819 */ /* 0x000fe200000006ff */
[----:B------:R-:W-:Y:S01]  /*2f10*/  @!PT LDS RZ, [RZ] ;  /* 0x00000000fffff984 */ /* 0x000fe20000000800 */
[----:B------:R-:W-:Y:S01]  /*2f20*/  @!PT LDS RZ, [RZ] ;  /* 0x00000000fffff984 */ /* 0x000fe20000000800 */
[----:B------:R-:W-:Y:S01]  /*2f30*/  @!PT LDS RZ, [RZ] ;  /* 0x00000000fffff984 */ /* 0x000fe20000000800 */
[----:B------:R-:W-:Y:S01]  /*2f40*/  @!PT LDS RZ, [RZ] ;  /* 0x00000000fffff984 */ /* 0x000fe20000000800 */
[----:B------:R1:W-:Y:S06]  /*2f50*/  MEMBAR.ALL.CTA ;  /* 0x0000000000007992 */ /* 0x0003ec0000008000 */
[----:B-1----:R-:W1:Y:S02]  /*2f60*/  FENCE.VIEW.ASYNC.S ;  /* 0x00000000000073c6 */ /* 0x002e640000000000 */
[----:B-1----:R1:W-:Y:S01]  /*2f70*/  SYNCS.ARRIVE.TRANS64.RED.A1T0 RZ, [R3+URZ], RZ ;  /* 0x000000ff03ff79a7 */ /* 0x0023e200081004ff */
[----:B------:R1:W4:Y:S01]  /*2f80*/  @P0 SYNCS.PHASECHK.TRANS64.TRYWAIT P2, [UR4], R2 ;  /* 0x00000002ff0005a7 */ /* 0x0003220008041104 */
[----:B------:R-:W-:Y:S01]  /*2f90*/  ULEA.HI UR4, UR18, UR18, URZ, 0x1 ;  /* 0x0000001212047291 */ /* 0x000fe2000f8f08ff */
[----:B--2---:R-:W-:-:S03]  /*2fa0*/  LOP3.LUT P1, RZ, R6, 0x1, RZ, 0xc0, !PT ;  /* 0x0000000106ff7812 */ /* 0x004fc6000782c0ff */
[----:B------:R-:W-:Y:S02]  /*2fb0*/  USHF.L.U32 UR9, UR4, 0x7, URZ ;  /* 0x0000000704097899 */ /* 0x000fe400080006ff */
[----:B------:R-:W-:Y:S02]  /*2fc0*/  ULOP3.LUT UR4, UR4, 0xffe, URZ, 0xc0, !UPT ;  /* 0x00000ffe04047892 */ /* 0x000fe4000f8ec0ff */
[----:B------:R-:W-:Y:S02]  /*2fd0*/  ULOP3.LUT UR9, UR9, 0xffffff00, URZ, 0xc0, !UPT ;  /* 0xffffff0009097892 */ /* 0x000fe4000f8ec0ff */
[----:B------:R-:W-:Y:S02]  /*2fe0*/  UIADD3 UR4, UPT, UPT, -UR4, UR18, URZ ;  /* 0x0000001204047290 */ /* 0x000fe4000fffe1ff */
[----:B------:R-:W-:Y:S01]  /*2ff0*/  UIADD3 UR9, UPT, UPT, UR19, UR9, URZ ;  /* 0x0000000913097290 */ /* 0x000fe2000fffe0ff */
[----:B------:R-:W2:Y:S03]  /*3000*/  SYNCS.PHASECHK.TRANS64.TRYWAIT P0, [UR8+0xc0], R0 ;  /* 0x0000c000ff0075a7 */ /* 0x000ea60008001108 */
[----:B------:R-:W-:Y:S01]  /*3010*/  ULEA UR9, UR4, UR9, 0x14 ;  /* 0x0000000904097291 */ /* 0x000fe2000f8ea0ff */
[----:B-12-4-:R-:W-:Y:S11]  /*3020*/  @!P0 BRA `(.L_x_53) ;  /* 0x00000060001c8947 */ /* 0x016ff60003800000 */
.L_x_145:
[----:B------:R-:W-:Y:S01]  /*3030*/  IADD3 R10, PT, PT, R10, 0x1, RZ ;  /* 0x000000010a0a7810 */ /* 0x000fe20007ffe0ff */
[----:B------:R-:W-:Y:S06]  /*3040*/  BRA.U !UP3, `(.L_x_54) ;  /* 0x000000010b987547 */ /* 0x000fec000b800000 */
[----:B------:R-:W-:Y:S01]  /*3050*/  UPLOP3.LUT UP4, UPT, UPT, UPT, UPT, 0x40, 0x4 ;  /* 0x000000000004789c */ /* 0x000fe20003f8e870 */
[----:B------:R-:W-:Y:S01]  /*3060*/  UMOV UR16, UR10 ;  /* 0x0000000a00107c82 */ /* 0x000fe20008000000 */
[----:B------:R-:W-:Y:S01]  /*3070*/  UMOV UR15, UR5 ;  /* 0x00000005000f7c82 */ /* 0x000fe20008000000 */
[----:B------:R-:W-:-:S08]  /*3080*/  UMOV UR14, UR17 ;  /* 0x00000011000e7c82 */ /* 0x000fd00008000000 */
.L_x_57:
[----:B------:R-:W-:Y:S02]  /*3090*/  UIADD3 UR16, UPT, UPT, UR16, 0x1, URZ ;  /* 0x0000000110107890 */ /* 0x000fe4000fffe0ff */
[----:B--2---:R-:W-:Y:S02]  /*30a0*/  ULEA UR7, UR14, UR6, 0x3 ;  /* 0x000000060e077291 */ /* 0x004fe4000f8e18ff */
[----:B------:R-:W-:Y:S01]  /*30b0*/  UISETP.NE.AND UP0, UPT, UR16, URZ, UPT ;  /* 0x000000ff1000728c */ /* 0x000fe2000bf05270 */
[----:B----4-:R-:W-:Y:S10]  /*30c0*/  @P2 BRA `(.L_x_55) ;  /* 0x00000000000c2947 */ /* 0x010ff40003800000 */
[----:B-1----:R-:W-:Y:S04]  /*30d0*/  SHF.L.U32 R2, R8, 0x1f, RZ ;  /* 0x0000001f08027819 */ /* 0x002fe800000006ff */
[----:B------:R-:W1:Y:S02]  /*30e0*/  SYNCS.PHASECHK.TRANS64.TRYWAIT P0, [UR7], R2 ;  /* 0x00000002ff0075a7 */ /* 0x000e640008001107 */
[----:B-1----:R-:W-:Y:S05]  /*30f0*/  @!P0 BRA `(.L_x_56) ;  /* 0x0000006000008947 */ /* 0x002fea0003800000 */
.L_x_55:
[----:B------:R-:W-:Y:S01]  /*3100*/  UISETP.NE.AND UP1, UPT, UR15, 0x1, UPT ;  /* 0x000000010f00788c */ /* 0x000fe2000bf25270 */
[----:B------:R-:W-:Y:S01]  /*3110*/  PLOP3.LUT P2, PT, PT, PT, PT, 0x80, 0x8 ;  /* 0x000000000008781c */ /* 0x000fe20003f4f070 */
[----:B------:R-:W-:Y:S02]  /*3120*/  UIADD3 UR17, UPT, UPT, UR14, 0x1, URZ ;  /* 0x000000010e117890 */ /* 0x000fe4000fffe0ff */
[----:B------:R-:W-:Y:S02]  /*3130*/  ULEA UR24, UR14, UR12, 0xa ;  /* 0x0000000c0e187291 */ /* 0x000fe4000f8e50ff */
[----:B------:R-:W-:Y:S01]  /*3140*/  UISETP.NE.AND UP2, UPT, UR17, 0x3, UPT ;  /* 0x000000031100788c */ /* 0x000fe2000bf45270 */
[----:B------:R-:W-:Y:S01]  /*3150*/  PLOP3.LUT P0, PT, PT, PT, UP1, 0x80, 0x8 ;  /* 0x000000000008781c */ /* 0x000fe20003f0f018 */
[----:B------:R-:W-:Y:S02]  /*3160*/  ULEA UR26, UR14, UR11, 0x8 ;  /* 0x0000000b0e1a7291 */ /* 0x000fe4000f8e40ff */
[----:B------:R-:W-:Y:S02]  /*3170*/  USEL UR13, URZ, 0x1, UP2 ;  /* 0x00000001ff0d7887 */ /* 0x000fe40009000000 */
[----:B------:R-:W-:Y:S02]  /*3180*/  USEL UR17, UR17, URZ, UP2 ;  /* 0x000000ff11117287 */ /* 0x000fe40009000000 */
[----:B------:R-:W-:Y:S02]  /*3190*/  UIADD3 UR30, UPT, UPT, UR24, 0x2, URZ ;  /* 0x00000002181e7890 */ /* 0x000fe4000fffe0ff */
[----:B------:R-:W-:Y:S01]  /*31a0*/  @UP1 ULEA UR4, UR17, UR6, 0x3 ;  /* 0x0000000611041291 */ /* 0x000fe2000f8e18ff */
[----:B------:R-:W-:Y:S01]  /*31b0*/  LOP3.LUT R8, R8, UR13, RZ, 0x3c, !PT ;  /* 0x0000000d08087c12 */ /* 0x000fe2000f8e3cff */
[----:B------:R-:W-:Y:S02]  /*31c0*/  UIADD3 UR28, UPT, UPT, UR26, 0x2, URZ ;  /* 0x000000021a1c7890 */ /* 0x000fe4000fffe0ff */
[----:B------:R-:W-:Y:S01]  /*31d0*/  UIADD3 UR7, UPT, UPT, UR7, 0x18, URZ ;  /* 0x0000001807077890 */ /* 0x000fe2000fffe0ff */
[----:B-1----:R-:W-:Y:S01]  /*31e0*/  @P0 SHF.L.U32 R0, R8, 0x1f, RZ ;  /* 0x0000001f08000819 */ /* 0x002fe200000006ff */
[----:B------:R-:W-:Y:S01]  /*31f0*/  UMOV UR25, 0x80004020 ;  /* 0x8000402000197882 */ /* 0x000fe20000000000 */
[----:B------:R-:W-:Y:S01]  /*3200*/  UMOV UR27, 0x80004020 ;  /* 0x80004020001b7882 */ /* 0x000fe20000000000 */
[----:B------:R-:W-:Y:S01]  /*3210*/  UMOV UR31, 0x80004020 ;  /* 0x80004020001f7882 */ /* 0x000fe20000000000 */
[----:B------:R2:W4:Y:S01]  /*3220*/  @P0 SYNCS.PHASECHK.TRANS64.TRYWAIT P2, [UR4], R0 ;  /* 0x00000000ff0005a7 */ /* 0x0005220008041104 */
[----:B------:R-:W-:Y:S01]  /*3230*/  UIADD3 UR15, UPT, UPT, UR15, -0x1, URZ ;  /* 0xffffffff0f0f7890 */ /* 0x000fe2000fffe0ff */
[----:B------:R2:W-:Y:S01]  /*3240*/  UTCHMMA gdesc[UR26], gdesc[UR24], tmem[UR9], tmem[UR22], idesc[UR23], UP4 ;  /* 0x00ff16181a0075ea */ /* 0x0005e2000a000009 */
[----:B------:R-:W-:Y:S01]  /*3250*/  UPLOP3.LUT UP4, UPT, UPT, UPT, UPT, 0x80, 0x8 ;  /* 0x000000000008789c */ /* 0x000fe20003f8f070 */
[----:B------:R-:W-:Y:S01]  /*3260*/  UMOV UR29, 0x80004020 ;  /* 0x80004020001d7882 */ /* 0x000fe20000000000 */
[----:B------:R-:W-:Y:S01]  /*3270*/  UMOV UR14, UR17 ;  /* 0x00000011000e7c82 */ /* 0x000fe20008000000 */
[----:B------:R2:W-:Y:S01]  /*3280*/  UTCHMMA gdesc[UR28], gdesc[UR30], tmem[UR9], tmem[UR20], idesc[UR21], UPT ;  /* 0x00ff141e1c0075ea */ /* 0x0005e2000b800009 */
[----:B------:R2:W-:Y:S01]  /*3290*/  UTCBAR [UR7], URZ ;  /* 0x000000ff070073e9 */ /* 0x0005e200080000ff */
[----:B------:R-:W-:Y:S06]  /*32a0*/  BRA.U UP0, `(.L_x_57) ;  /* 0xfffffffd00787547 */ /* 0x000fec000b83ffff */
.L_x_54:
[----:B------:R-:W-:Y:S01]  /*32b0*/  UIADD3 UR18, UPT, UPT, UR18, 0x1, URZ ;  /* 0x0000000112127890 */ /* 0x000fe2000fffe0ff */
[C---:B------:R-:W-:Y:S01]  /*32c0*/  ISETP.NE.AND P0, PT, R10.reuse, 0x2, PT ;  /* 0x000000020a00780c */ /* 0x040fe20003f05270 */
[----:B------:R-:W-:Y:S02]  /*32d0*/  UIADD3 UR8, UPT, UPT, UR8, 0xa0, URZ ;  /* 0x000000a008087890 */ /* 0x000fe4000fffe0ff */
[----:B------:R-:W-:Y:S01]  /*32e0*/  UISETP.NE.AND UP0, UPT, UR18, 0x4, UPT ;  /* 0x000000041200788c */ /* 0x000fe2000bf05270 */
[----:B-12---:R-:W-:Y:S02]  /*32f0*/  SEL R0, RZ, 0x1, P0 ;  /* 0x00000001ff007807 */ /* 0x006fe40000000000 */
[----:B------:R-:W-:Y:S01]  /*3300*/  SEL R10, R10, RZ, P0 ;  /* 0x000000ff0a0a7207 */ /* 0x000fe20000000000 */
[----:B------:R-:W-:Y:S01]  /*3310*/  USEL UR4, URZ, 0x1, UP0 ;  /* 0x00000001ff047887 */ /* 0x000fe20008000000 */
[----:B------:R-:W-:Y:S01]  /*3320*/  LOP3.LUT R9, R9, R0, RZ, 0x3c, !PT ;  /* 0x0000000009097212 */ /* 0x000fe200078e3cff */
[----:B------:R-:W-:Y:S01]  /*3330*/  USEL UR18, UR18, URZ, UP0 ;  /* 0x000000ff12127287 */ /* 0x000fe20008000000 */
[----:B------:R1:W-:Y:S03]  /*3340*/  UTCBAR [UR8], URZ ;  /* 0x000000ff080073e9 */ /* 0x0003e600080000ff */
[----:B------:R-:W-:Y:S01]  /*3350*/  LOP3.LUT R11, R11, UR4, RZ, 0x3c, !PT ;  /* 0x000000040b0b7c12 */ /* 0x000fe2000f8e3cff */
[----:B------:R-:W-:Y:S07]  /*3360*/  @P1 BRA `(.L_x_58) ;  /* 0xfffffff800b01947 */ /* 0x000fee000383ffff */
[----:B------:R-:W2:Y:S01]  /*3370*/  S2UR UR4, SR_CgaCtaId ;  /* 0x00000000000479c3 */ /* 0x000ea20000008800 */
[----:B------:R-:W-:Y:S01]  /*3380*/  ELECT P0, URZ, PT ;  /* 0x0000000000ff782f */ /* 0x000fe20003800000 */
[----:B------:R-:W-:Y:S01]  /*3390*/  IMAD.MOV.U32 R0, RZ, RZ, 0x1 ;  /* 0x00000001ff007424 */ /* 0x000fe200078e00ff */
[----:B------:R-:W-:Y:S01]  /*33a0*/  UIADD3 UR6, UPT, UPT, UR6, 0xc0, URZ ;  /* 0x000000c006067890 */ /* 0x000fe2000fffe0ff */
[----:B------:R-:W-:Y:S01]  /*33b0*/  SHF.L.U32 R2, R11, 0x1f, RZ ;  /* 0x0000001f0b027819 */ /* 0x000fe200000006ff */
[----:B------:R-:W-:-:S03]  /*33c0*/  UMOV UR5, 0x40 ;  /* 0x0000004000057882 */ /* 0x000fc60000000000 */
[----:B------:R-:W-:Y:S01]  /*33d0*/  UVIRTCOUNT.DEALLOC.SMPOOL 0x80 ;  /* 0x000000800000784c */ /* 0x000fe20000000000 */
[----:B--2---:R-:W-:Y:S02]  /*33e0*/  ULEA UR4, UR4, UR5, 0x18 ;  /* 0x0000000504047291 */ /* 0x004fe4000f8ec0ff */
[----:B------:R-:W-:-:S07]  /*33f0*/  ULEA UR5, UR18, UR6, 0x3 ;  /* 0x0000000612057291 */ /* 0x000fce000f8e18ff */
[----:B------:R2:W-:Y:S02]  /*3400*/  @P0 STS.U8 [UR4+0x1c], R0 ;  /* 0x00001c00ff000988 */ /* 0x0005e40008000004 */
[----:B------:R-:W3:Y:S02]  /*3410*/  SYNCS.PHASECHK.TRANS64.TRYWAIT P0, [UR5], R2 ;  /* 0x00000002ff0075a7 */ /* 0x000ee40008001105 */
[----:B--23--:R-:W-:Y:S05]  /*3420*/  @!P0 BRA `(.L_x_59) ;  /* 0x0000005c004c8947 */ /* 0x00cfea0003800000 */
.L_x_148:
[----:B------:R-:W-:-:S04]  /*3430*/  UIADD3 UR7, UPT, UPT, UR18, 0x1, URZ ;  /* 0x0000000112077890 */ /* 0x000fc8000fffe0ff */
[----:B------:R-:W-:-:S04]  /*3440*/  UISETP.NE.AND UP0, UPT, UR7, 0x4, UPT ;  /* 0x000000040700788c */ /* 0x000fc8000bf05270 */
[----:B-1----:R-:W-:Y:S02]  /*3450*/  USEL UR8, URZ, 0x1, UP0 ;  /* 0x00000001ff087887 */ /* 0x002fe40008000000 */
[----:B------:R-:W-:-:S04]  /*3460*/  USEL UR7, UR7, URZ, UP0 ;  /* 0x000000ff07077287 */ /* 0x000fc80008000000 */
[----:B------:R-:W-:Y:S01]  /*3470*/  ULEA UR5, UR7, UR6, 0x3 ;  /* 0x0000000607057291 */ /* 0x000fe2000f8e18ff */
[----:B--2---:R-:W-:-:S04]  /*3480*/  LOP3.LUT R2, R11, UR8, RZ, 0x3c, !PT ;  /* 0x000000080b027c12 */ /* 0x004fc8000f8e3cff */
[----:B------:R-:W-:-:S04]  /*3490*/  SHF.L.U32 R3, R2, 0x1f, RZ ;  /* 0x0000001f02037819 */ /* 0x000fc800000006ff */
[----:B------:R-:W1:Y:S02]  /*34a0*/  SYNCS.PHASECHK.TRANS64.TRYWAIT P0, [UR5], R3 ;  /* 0x00000003ff0075a7 */ /* 0x000e640008001105 */
[----:B-1----:R-:W-:Y:S05]  /*34b0*/  @!P0 BRA `(.L_x_60) ;  /* 0x0000005c00408947 */ /* 0x002fea0003800000 */
.L_x_150:
        /* <DEDUP_REMOVED lines=9> */
.L_x_152:
[----:B------:R-:W-:-:S04]  /*3550*/  UIADD3 UR7, UPT, UPT, UR7, 0x1, URZ ;  /* 0x0000000107077890 */ /* 0x000fc8000fffe0ff */
[----:B------:R-:W-:-:S04]  /*3560*/  UISETP.NE.AND UP0, UPT, UR7, 0x4, UPT ;  /* 0x000000040700788c */ /* 0x000fc8000bf05270 */
[----:B------:R-:W-:Y:S02]  /*3570*/  USEL UR5, URZ, 0x1, UP0 ;  /* 0x00000001ff057887 */ /* 0x000fe40008000000 */
[----:B------:R-:W-:-:S04]  /*3580*/  USEL UR7, UR7, URZ, UP0 ;  /* 0x000000ff07077287 */ /* 0x000fc80008000000 */
[----:B------:R-:W-:Y:S01]  /*3590*/  ULEA UR7, UR7, UR6, 0x3 ;  /* 0x0000000607077291 */ /* 0x000fe2000f8e18ff */
[----:B------:R-:W-:-:S04]  /*35a0*/  LOP3.LUT R2, R2, UR5, RZ, 0x3c, !PT ;  /* 0x0000000502027c12 */ /* 0x000fc8000f8e3cff */
[----:B------:R-:W-:-:S04]  /*35b0*/  SHF.L.U32 R2, R2, 0x1f, RZ ;  /* 0x0000001f02027819 */ /* 0x000fc800000006ff */
[----:B------:R-:W2:Y:S02]  /*35c0*/  SYNCS.PHASECHK.TRANS64.TRYWAIT P0, [UR7], R2 ;  /* 0x00000002ff0075a7 */ /* 0x000ea40008001107 */
[----:B--2---:R-:W-:Y:S05]  /*35d0*/  @!P0 BRA `(.L_x_62) ;  /* 0x0000005c00288947 */ /* 0x004fea0003800000 */
.L_x_154:
[----:B------:R-:W-:Y:S01]  /*35e0*/  NOP ;  /* 0x0000000000007918 */ /* 0x000fe20000000000 */
[----:B-1----:R-:W1:Y:S01]  /*35f0*/  LDS R0, [UR4+0x14] ;  /* 0x00001404ff007984 */ /* 0x002e620008000800 */
[----:B------:R-:W-:Y:S01]  /*3600*/  ULOP3.LUT UR6, UR19, 0xffff, URZ, 0xc0, !UPT ;  /* 0x0000ffff13067892 */ /* 0x000fe2000f8ec0ff */
[----:B------:R-:W-:Y:S01]  /*3610*/  UMOV UR8, 0xffff ;  /* 0x0000ffff00087882 */ /* 0x000fe20000000000 */
[----:B------:R-:W-:Y:S02]  /*3620*/  UMOV UR5, 0x1 ;  /* 0x0000000100057882 */ /* 0x000fe40000000000 */
[----:B------:R-:W-:-:S04]  /*3630*/  USHF.R.U32.HI UR6, URZ, 0x5, UR6 ;  /* 0x00000005ff067899 */ /* 0x000fc80008011606 */
[----:B------:R-:W-:Y:S02]  /*3640*/  USHF.L.U32 UR8, UR8, UR6, URZ ;  /* 0x0000000608087299 */ /* 0x000fe400080006ff */
[----:B------:R-:W-:-:S04]  /*3650*/  USHF.L.U32 UR5, UR5, UR6, URZ ;  /* 0x0000000605057299 */ /* 0x000fc800080006ff */
[----:B-1----:R-:W-:-:S04]  /*3660*/  LOP3.LUT R0, R0, UR8, RZ, 0xc0, !PT ;  /* 0x0000000800007c12 */ /* 0x002fc8000f8ec0ff */
[----:B------:R-:W-:-:S13]  /*3670*/  ISETP.NE.AND P0, PT, R0, UR8, PT ;  /* 0x0000000800007c0c */ /* 0x000fda000bf05270 */
[----:B------:R-:W-:Y:S05]  /*3680*/  @P0 BRA `(.L_x_63) ;  /* 0x0000000000580947 */ /* 0x000fea0003800000 */
[----:B------:R-:W1:Y:S02]  /*3690*/  LDS R0, [UR4+0x18] ;  /* 0x00001804ff007984 */ /* 0x000e640008000800 */
[----:B-1----:R-:W-:-:S04]  /*36a0*/  LOP3.LUT R0, R0, UR5, RZ, 0xc0, !PT ;  /* 0x0000000500007c12 */ /* 0x002fc8000f8ec0ff */
[----:B------:R-:W-:-:S13]  /*36b0*/  ISETP.NE.AND P0, PT, R0, UR5, PT ;  /* 0x0000000500007c0c */ /* 0x000fda000bf05270 */
[----:B------:R-:W-:Y:S05]  /*36c0*/  @P0 BRA `(.L_x_64) ;  /* 0x00000000003c0947 */ /* 0x000fea0003800000 */
[----:B------:R-:W1:Y:S01]  /*36d0*/  S2R R2, SR_LANEID ;  /* 0x0000000000027919 */ /* 0x000e620000000000 */
[----:B------:R-:W-:Y:S01]  /*36e0*/  ULOP3.LUT UR8, URZ, UR8, URZ, 0x33, !UPT ;  /* 0x00000008ff087292 */ /* 0x000fe2000f8e33ff */
[----:B------:R-:W-:Y:S02]  /*36f0*/  VOTEU.ANY UR7, UPT, PT ;  /* 0x0000000000077886 */ /* 0x000fe400038e0100 */
[----:B------:R-:W-:-:S03]  /*3700*/  UFLO.U32 UR7, UR7 ;  /* 0x00000007000772bd */ /* 0x000fc600080e0000 */
[----:B------:R-:W-:-:S04]  /*3710*/  IMAD.U32 R0, RZ, RZ, UR8 ;  /* 0x00000008ff007e24 */ /* 0x000fc8000f8e00ff */
[----:B------:R2:W3:Y:S02]  /*3720*/  REDUX UR6, R0 ;  /* 0x00000000000673c4 */ /* 0x0004e40000000000 */
[----:B------:R1:W-:Y:S02]  /*3730*/  UTCATOMSWS.AND URZ, UR8 ;  /* 0x0000000800ff79e3 */ /* 0x0003e40008000000 */
[----:B-1----:R-:W-:Y:S02]  /*3740*/  ISETP.EQ.U32.AND P0, PT, R2, UR7, PT ;  /* 0x0000000702007c0c */ /* 0x002fe4000bf02070 */
[----:B--2---:R-:W-:Y:S02]  /*3750*/  LOP3.LUT R0, RZ, UR5, RZ, 0x33, !PT ;  /* 0x00000005ff007c12 */ /* 0x004fe4000f8e33ff */
[----:B---3--:R-:W-:Y:S02]  /*3760*/  MOV R2, UR6 ;  /* 0x0000000600027c02 */ /* 0x008fe40008000f00 */
[----:B------:R-:W1:Y:S07]  /*3770*/  REDUX UR5, R0 ;  /* 0x00000000000573c4 */ /* 0x000e6e0000000000 */
[----:B------:R2:W-:Y:S01]  /*3780*/  @P0 ATOMS.AND RZ, [UR4+0x14], R2 ;  /* 0x00001402ffff098c */ /* 0x0005e2000a800004 */
[----:B-1----:R-:W-:-:S05]  /*3790*/  IMAD.U32 R0, RZ, RZ, UR5 ;  /* 0x00000005ff007e24 */ /* 0x002fca000f8e00ff */
[----:B------:R2:W-:Y:S01]  /*37a0*/  @P0 ATOMS.AND RZ, [UR4+0x18], R0 ;  /* 0x00001800ffff098c */ /* 0x0005e2000a800004 */
[----:B------:R-:W-:Y:S05]  /*37b0*/  BRA `(.L_x_65) ;  /* 0x0000000000147947 */ /* 0x000fea0003800000 */
.L_x_64:
[----:B------:R-:W-:Y:S02]  /*37c0*/  MOV R2, 0x37e0 ;  /* 0x000037e000027802 */ /* 0x000fe40000000f00 */
[----:B----45:R-:W-:Y:S05]  /*37d0*/  CALL.REL.NOINC `($__internal_0_$__cuda_sm10x_tcgen05_guardrail_trap_col_being_dealloced_not_returned_by_alloc) ;  /* 0x0000006000107944 */ /* 0x030fea0003c00000 */
[----:B------:R-:W-:Y:S05]  /*37e0*/  BRA `(.L_x_65) ;  /* 0x0000000000087947 */ /* 0x000fea0003800000 */
.L_x_63:
[----:B------:R-:W-:Y:S02]  /*37f0*/  MOV R2, 0x3810 ;  /* 0x0000381000027802 */ /* 0x000fe40000000f00 */
[----:B----45:R-:W-:Y:S05]  /*3800*/  CALL.REL.NOINC `($__internal_2_$__cuda_sm10x_tcgen05_guardrail_trap_unallocated_columns_being_dealloced) ;  /* 0x00000060001c7944 */ /* 0x030fea0003c00000 */
.L_x_65:
[----:B------:R-:W-:Y:S01]  /*3810*/  NOP ;  /* 0x0000000000007918 */ /* 0x000fe20000000000 */
[----:B------:R-:W-:Y:S05]  /*3820*/  EXIT ;  /* 0x000000000000794d */ /* 0x000fea0003800000 */
.L_x_47:
[----:B------:R-:W-:-:S09]  /*3830*/  UISETP.NE.OR UP2, UPT, UR8, 0x3, !UP2 ;  /* 0x000000030800788c */ /* 0x000fd2000d745670 */
[----:B------:R-:W-:Y:S05]  /*3840*/  BRA.U UP2, `(.L_x_66) ;  /* 0x0000001102087547 */ /* 0x000fea000b800000 */
[----:B------:R-:W1:Y:S01]  /*3850*/  LDC R0, c[0x0][0xb30] ;  /* 0x0002cc00ff007b82 */ /* 0x000e620000000800 */
[----:B------:R-:W2:Y:S01]  /*3860*/  LDCU.64 UR8, c[0x0][0x888] ;  /* 0x00011100ff0877ac */ /* 0x000ea20008000a00 */
[----:B------:R-:W-:Y:S02]  /*3870*/  HFMA2 R27, -RZ, RZ, 0, 0 ;  /* 0x00000000ff1b7431 */ /* 0x000fe400000001ff */
[----:B------:R-:W-:Y:S01]  /*3880*/  IMAD.MOV.U32 R29, RZ, RZ, 0x1 ;  /* 0x00000001ff1d7424 */ /* 0x000fe200078e00ff */
[----:B------:R-:W-:Y:S01]  /*3890*/  MOV R25, 0x2000 ;  /* 0x0000200000197802 */ /* 0x000fe20000000f00 */
[----:B------:R-:W4:Y:S01]  /*38a0*/  LDCU.64 UR4, c[0x0][0x890] ;  /* 0x00011200ff0477ac */ /* 0x000f220008000a00 */
[----:B------:R-:W-:Y:S01]  /*38b0*/  IMAD.MOV.U32 R28, RZ, RZ, RZ ;  /* 0x000000ffff1c7224 */ /* 0x000fe200078e00ff */
[----:B------:R-:W3:Y:S01]  /*38c0*/  LDC R24, c[0x0][0x370] ;  /* 0x0000dc00ff187b82 */ /* 0x000ee20000000800 */
[----:B------:R-:W-:Y:S01]  /*38d0*/  UMOV UR7, 0x400 ;  /* 0x0000040000077882 */ /* 0x000fe20000000000 */
[----:B------:R-:W-:-:S02]  /*38e0*/  UPLOP3.LUT UP1, UPT, UPT, UPT, UPT, 0x40, 0x4 ;  /* 0x000000000004789c */ /* 0x000fc40003f2e870 */
[----:B------:R-:W-:-:S04]  /*38f0*/  ULEA UR7, UR37, UR7, 0x18 ;  /* 0x0000000725077291 */ /* 0x000fc8000f8ec0ff */
[----:B------:R-:W3:Y:S01]  /*3900*/  LDC R3, c[0x0][0xb0c] ;  /* 0x0002c300ff037b82 */ /* 0x000ee20000000800 */
[----:B------:R-:W-:Y:S02]  /*3910*/  UIADD3 UR13, UPT, UPT, UR7, 0x48, URZ ;  /* 0x00000048070d7890 */ /* 0x000fe4000fffe0ff */
[----:B--2---:R-:W-:Y:S02]  /*3920*/  UISETP.NE.U32.AND UP2, UPT, UR8, URZ, UPT ;  /* 0x000000ff0800728c */ /* 0x004fe4000bf45070 */
[----:B------:R-:W-:Y:S02]  /*3930*/  UIADD3 UR33, UPT, UPT, UR7, 0x30, URZ ;  /* 0x0000003007217890 */ /* 0x000fe4000fffe0ff */
[----:B----4-:R-:W-:Y:S01]  /*3940*/  UISETP.NE.U32.AND UP3, UPT, UR4, URZ, UPT ;  /* 0x000000ff0400728c */ /* 0x010fe2000bf65070 */
[----:B------:R-:W2:Y:S01]  /*3950*/  LDC R18, c[0x0][0xb20] ;  /* 0x0002c800ff127b82 */ /* 0x000ea20000000800 */
[----:B-1----:R-:W-:Y:S01]  /*3960*/  ISETP.NE.AND P1, PT, R0, 0x1, PT ;  /* 0x000000010000780c */ /* 0x002fe20003f25270 */
[----:B------:R-:W-:-:S02]  /*3970*/  UISETP.NE.AND.EX UP2, UPT, UR9, URZ, UPT, UP2 ;  /* 0x000000ff0900728c */ /* 0x000fc4000bf45320 */
[----:B------:R-:W-:Y:S02]  /*3980*/  UIADD3 UR25, UPT, UPT, UR7, 0x38, URZ ;  /* 0x0000003807197890 */ /* 0x000fe4000fffe0ff */
[----:B------:R-:W-:Y:S02]  /*3990*/  UIADD3 UR17, UPT, UPT, UR7, 0x40, URZ ;  /* 0x0000004007117890 */ /* 0x000fe4000fffe0ff */
[----:B------:R-:W1:Y:S01]  /*39a0*/  LDC.64 R30, c[0x0][0x348] ;  /* 0x0000d200ff1e7b82 */ /* 0x000e620000000a00 */
[----:B------:R-:W-:Y:S02]  /*39b0*/  UPRMT UR13, UR37, 0x654, UR13 ;  /* 0x00000654250d7896 */ /* 0x000fe4000800000d */
[----:B------:R-:W-:-:S05]  /*39c0*/  UISETP.NE.AND.EX UP3, UPT, UR5, URZ, UPT, UP3 ;  /* 0x000000ff0500728c */ /* 0x000fca000bf65330 */
[----:B------:R-:W4:Y:S08]  /*39d0*/  LDC.64 R16, c[0x0][0xb10] ;  /* 0x0002c400ff107b82 */ /* 0x000f300000000a00 */
[----:B------:R-:W1:Y:S08]  /*39e0*/  LDC.64 R6, c[0x0][0xb18] ;  /* 0x0002c600ff067b82 */ /* 0x000e700000000a00 */
[----:B------:R-:W1:Y:S08]  /*39f0*/  LDC.64 R4, c[0x0][0xb28] ;  /* 0x0002ca00ff047b82 */ /* 0x000e700000000a00 */
[----:B--23--:R-:W1:Y:S02]  /*3a00*/  LDC R19, c[0x0][0x374] ;  /* 0x0000dd00ff137b82 */ /* 0x00ce640000000800 */
.L_x_77:
[C---:B------:R-:W-:Y:S02]  /*3a10*/  LEA R0, R28.reuse, UR7, 0x3 ;  /* 0x000000071c007c11 */ /* 0x040fe4000f8e18ff */
[----:B------:R-:W-:Y:S02]  /*3a20*/  SHF.L.U32 R2, R27, 0x1f, RZ ;  /* 0x0000001f1b027819 */ /* 0x000fe400000006ff */
[----:B------:R-:W-:Y:S02]  /*3a30*/  LEA R20, R28, UR7, 0x4 ;  /* 0x000000071c147c11 */ /* 0x000fe4000f8e20ff */
[----:B--2---:R-:W2:Y:S02]  /*3a40*/  SYNCS.PHASECHK.TRANS64.TRYWAIT P0, [R0+URZ+0x80], R2 ;  /* 0x00008002000075a7 */ /* 0x004ea400080011ff */
[----:B--2---:R-:W-:Y:S05]  /*3a50*/  @!P0 BRA `(.L_x_67) ;  /* 0x0000005800208947 */ /* 0x004fea0003800000 */
.L_x_155:
[----:B------:R-:W-:Y:S01]  /*3a60*/  ISETP.GE.AND P0, PT, R40, 0x1, PT ;  /* 0x000000012800780c */ /* 0x000fe20003f06270 */
[----:B------:R-:W3:Y:S01]  /*3a70*/  LDS.128 R20, [R20+0x110] ;  /* 0x0001100014147984 */ /* 0x000ee20000000c00 */
[----:B--2---:R-:W-:Y:S01]  /*3a80*/  VIADD R0, R0, 0x90 ;  /* 0x0000009000007836 */ /* 0x004fe20000000000 */
[----:B------:R-:W-:Y:S01]  /*3a90*/  @!PT LDS RZ, [RZ] ;  /* 0x00000000fffff984 */ /* 0x000fe20000000800 */
[----:B------:R-:W-:Y:S01]  /*3aa0*/  @!PT LDS RZ, [RZ] ;  /* 0x00000000fffff984 */ /* 0x000fe20000000800 */
[----:B------:R-:W-:Y:S01]  /*3ab0*/  @!PT LDS RZ, [RZ] ;  /* 0x00000000fffff984 */ /* 0x000fe20000000800 */
[----:B------:R-:W-:Y:S01]  /*3ac0*/  @!PT LDS RZ, [RZ] ;  /* 0x00000000fffff984 */ /* 0x000fe20000000800 */
[----:B------:R2:W-:Y:S06]  /*3ad0*/  MEMBAR.ALL.CTA ;  /* 0x0000000000007992 */ /* 0x0005ec0000008000 */
[----:B--2---:R-:W2:Y:S01]  /*3ae0*/  FENCE.VIEW.ASYNC.S ;  /* 0x00000000000073c6 */ /* 0x004ea20000000000 */
[----:B------:R-:W-:Y:S04]  /*3af0*/  PRMT R0, RZ, 0x654, R0 ;  /* 0x00000654ff007816 */ /* 0x000fe80000000000 */
[----:B--2---:R2:W-:Y:S01]  /*3b00*/  SYNCS.ARRIVE.TRANS64.RED.A1T0 RZ, [R0+URZ], RZ ;  /* 0x000000ff00ff79a7 */ /* 0x0045e200081004ff */
[----:B---3--:R-:W-:Y:S11]  /*3b10*/  LOP3.LUT P3, RZ, R22, 0x1, RZ, 0xc0, !PT ;  /* 0x0000000116ff7812 */ /* 0x008ff6000786c0ff */
[----:B------:R-:W-:Y:S02]  /*3b20*/  @!UPT UIADD3 URZ, UPT, UPT, URZ, URZ, URZ ;  /* 0x000000fffffff290 */ /* 0x000fe4000fffe0ff */
[----:B------:R-:W-:Y:S02]  /*3b30*/  @P3 MOV R11, R20 ;  /* 0x00000014000b3202 */ /* 0x000fe40000000f00 */
[----:B------:R-:W-:Y:S01]  /*3b40*/  @P3 LOP3.LUT R10, R21, 0xffff, RZ, 0xc0, !PT ;  /* 0x0000ffff150a3812 */ /* 0x000fe200078ec0ff */
[----:B--2---:R-:W-:Y:S06]  /*3b50*/  @!P0 BRA `(.L_x_68) ;  /* 0x0000000000a48947 */ /* 0x004fec0003800000 */
[-C--:B-1----:R-:W-:Y:S01]  /*3b60*/  IMAD.HI.U32 R0, R19, R7.reuse, RZ ;  /* 0x0000000713007227 */ /* 0x082fe200078e00ff */
[----:B------:R-:W-:Y:S02]  /*3b70*/  ISETP.NE.AND P0, PT, R6, 0x1, PT ;  /* 0x000000010600780c */ /* 0x000fe40003f05270 */
[----:B------:R-:W-:Y:S01]  /*3b80*/  ISETP.NE.AND P2, PT, R40, 0x1, PT ;  /* 0x000000012800780c */ /* 0x000fe20003f45270 */
[----:B----4-:R-:W-:Y:S01]  /*3b90*/  IMAD.HI.U32 R9, R24, R16, RZ ;  /* 0x0000001018097227 */ /* 0x010fe200078e00ff */
[----:B------:R-:W-:Y:S02]  /*3ba0*/  SHF.R.U32.HI R0, RZ, R18, R0 ;  /* 0x00000012ff007219 */ /* 0x000fe40000011600 */
[----:B------:R-:W-:Y:S01]  /*3bb0*/  ISETP.NE.AND P4, PT, R3, 0x1, PT ;  /* 0x000000010300780c */ /* 0x000fe20003f85270 */
[----:B------:R-:W-:Y:S01]  /*3bc0*/  IMAD.HI.U32 R13, R10, R7, RZ ;  /* 0x000000070a0d7227 */ /* 0x000fe200078e00ff */
[----:B------:R-:W-:Y:S02]  /*3bd0*/  SHF.R.U32.HI R9, RZ, R17, R9 ;  /* 0x00000011ff097219 */ /* 0x000fe40000011609 */
[----:B------:R-:W-:Y:S01]  /*3be0*/  SEL R0, R19, R0, !P0 ;  /* 0x0000000013007207 */ /* 0x000fe20004000000 */
[----:B------:R-:W-:Y:S01]  /*3bf0*/  IMAD.HI.U32 R12, R11, R16, RZ ;  /* 0x000000100b0c7227 */ /* 0x000fe200078e00ff */
[----:B------:R-:W-:Y:S03]  /*3c00*/  SEL R9, R24, R9, !P4 ;  /* 0x0000000918097207 */ /* 0x000fe60006000000 */
[-C--:B------:R-:W-:Y:S01]  /*3c10*/  IMAD.HI.U32 R8, R0, R4.reuse, RZ ;  /* 0x0000000400087227 */ /* 0x080fe200078e00ff */
[----:B------:R-:W-:Y:S03]  /*3c20*/  SHF.R.U32.HI R12, RZ, R17, R12 ;  /* 0x00000011ff0c7219 */ /* 0x000fe6000001160c */
[----:B------:R-:W-:Y:S01]  /*3c30*/  IMAD.HI.U32 R2, R9, R4, RZ ;  /* 0x0000000409027227 */ /* 0x000fe200078e00ff */
[-C--:B------:R-:W-:Y:S02]  /*3c40*/  @P2 SHF.R.U32.HI R0, RZ, R5.reuse, R8 ;  /* 0x00000005ff002219 */ /* 0x080fe40000011608 */
[----:B------:R-:W-:Y:S02]  /*3c50*/  SHF.R.U32.HI R8, RZ, R18, R13 ;  /* 0x00000012ff087219 */ /* 0x000fe4000001160d */
[----:B------:R-:W-:Y:S01]  /*3c60*/  @P2 SHF.R.U32.HI R9, RZ, R5, R2 ;  /* 0x00000005ff092219 */ /* 0x000fe20000011602 */
[----:B------:R-:W-:Y:S01]  /*3c70*/  IMAD R0, R40, R0, RZ ;  /* 0x0000000028007224 */ /* 0x000fe200078e02ff */
[----:B------:R-:W-:Y:S02]  /*3c80*/  SEL R8, R10, R8, !P0 ;  /* 0x000000080a087207 */ /* 0x000fe40004000000 */
[----:B------:R-:W-:Y:S01]  /*3c90*/  SEL R2, R11, R12, !P4 ;  /* 0x0000000c0b027207 */ /* 0x000fe20006000000 */
[----:B------:R-:W-:Y:S01]  /*3ca0*/  IMAD R12, R40, R9, RZ ;  /* 0x00000009280c7224 */ /* 0x000fe200078e02ff */
[C---:B------:R-:W-:Y:S01]  /*3cb0*/  ISETP.GE.AND P0, PT, R8.reuse, R0, PT ;  /* 0x000000000800720c */ /* 0x040fe20003f06270 */
[----:B------:R-:W-:Y:S03]  /*3cc0*/  IMAD.HI.U32 R0, R8, R4, RZ ;  /* 0x0000000408007227 */ /* 0x000fe600078e00ff */
[----:B------:R-:W-:Y:S02]  /*3cd0*/  ISETP.GE.OR P0, PT, R2, R12, P0 ;  /* 0x0000000c0200720c */ /* 0x000fe40000706670 */
[-C--:B------:R-:W-:Y:S04]  /*3ce0*/  SHF.R.U32.HI R0, RZ, R5.reuse, R0 ;  /* 0x00000005ff007219 */ /* 0x080fe80000011600 */
[----:B------:R-:W-:Y:S05]  /*3cf0*/  SEL R13, R8, R0, !P2 ;  /* 0x00000000080d7207 */ /* 0x000fea0005000000 */
[----:B------:R-:W-:Y:S02]  /*3d00*/  IMAD.MOV R12, RZ, RZ, -R13 ;  /* 0x000000ffff0c7224 */ /* 0x000fe400078e0a0d */
[----:B------:R-:W-:Y:S04]  /*3d10*/  @!P0 IMAD.HI.U32 R0, R2, R4, RZ ;  /* 0x0000000402008227 */ /* 0x000fe800078e00ff */
[----:B------:R-:W-:Y:S01]  /*3d20*/  IMAD R12, R40, R12, R8 ;  /* 0x0000000c280c7224 */ /* 0x000fe200078e0208 */
[----:B------:R-:W-:Y:S04]  /*3d30*/  @!P0 SHF.R.U32.HI R0, RZ, R5, R0 ;  /* 0x00000005ff008219 */ /* 0x000fe80000011600 */
[----:B------:R-:W-:Y:S04]  /*3d40*/  @!P0 SEL R0, R2, R0, !P2 ;  /* 0x0000000002008207 */ /* 0x000fe80005000000 */
[----:B------:R-:W-:Y:S01]  /*3d50*/  @!P0 IADD3 R13, PT, PT, R13, -R0, RZ ;  /* 0x800000000d0d8210 */ /* 0x000fe20007ffe0ff */
[----:B------:R-:W-:Y:S01]  /*3d60*/  @!P0 IMAD R0, R9, R12, R0 ;  /* 0x0000000c09008224 */ /* 0x000fe200078e0200 */
[----:B------:R-:W-:Y:S01]  /*3d70*/  IADD3 R9, PT, PT, -R8, RZ, RZ ;  /* 0x000000ff08097210 */ /* 0x000fe20007ffe1ff */
[--C-:B------:R-:W-:Y:S02]  /*3d80*/  IMAD.MOV R12, RZ, RZ, -R2.reuse ;  /* 0x000000ffff0c7224 */ /* 0x100fe400078e0a02 */
[----:B------:R-:W-:Y:S02]  /*3d90*/  @!P0 IMAD R8, R13, R40, R2 ;  /* 0x000000280d088224 */ /* 0x000fe400078e0202 */
[----:B------:R-:W-:Y:S02]  /*3da0*/  @!P0 IMAD.MOV.U32 R2, RZ, RZ, R0 ;  /* 0x000000ffff028224 */ /* 0x000fe400078e0000 */
[----:B------:R-:W-:Y:S02]  /*3db0*/  IMAD R11, R3, R12, R11 ;  /* 0x0000000c030b7224 */ /* 0x000fe400078e020b */
[----:B------:R-:W-:Y:S02]  /*3dc0*/  IMAD R10, R6, R9, R10 ;  /* 0x00000009060a7224 */ /* 0x000fe400078e020a */
[----:B------:R-:W-:Y:S02]  /*3dd0*/  IMAD R11, R2, R3, R11 ;  /* 0x00000003020b7224 */ /* 0x000fe400078e020b */
[----:B------:R-:W-:Y:S02]  /*3de0*/  IMAD R10, R8, R6, R10 ;  /* 0x00000006080a7224 */ /* 0x000fe400078e020a */
.L_x_68:
[----:B------:R-:W-:Y:S05]  /*3df0*/  BRA.U UP1, `(.L_x_69) ;  /* 0x0000000101107547 */ /* 0x000fea000b800000 */
[----:B------:R-:W-:Y:S04]  /*3e00*/  MOV R2, UR6 ;  /* 0x0000000600027c02 */ /* 0x000fe80008000f00 */
[----:B------:R-:W-:Y:S04]  /*3e10*/  SHF.L.U32 R2, R2, 0x1f, RZ ;  /* 0x0000001f02027819 */ /* 0x000fe800000006ff */
[----:B------:R-:W2:Y:S02]  /*3e20*/  SYNCS.PHASECHK.TRANS64.TRYWAIT P0, [UR7+0x78], R2 ;  /* 0x00007802ff0075a7 */ /* 0x000ea40008001107 */
[----:B--2---:R-:W-:Y:S05]  /*3e30*/  @!P0 BRA `(.L_x_70) ;  /* 0x00000054003c8947 */ /* 0x004fea0003800000 */
.L_x_69:
[----:B------:R-:W-:Y:S02]  /*3e40*/  R2UR UR35, R15 ;  /* 0x000000000f2372ca */ /* 0x000fe400000e0000 */
[----:B------:R-:W-:Y:S02]  /*3e50*/  R2UR UR34, R14 ;  /* 0x000000000e2272ca */ /* 0x000fe400000e0000 */
[----:B------:R-:W-:Y:S02]  /*3e60*/  ISETP.NE.U32.AND P2, PT, RZ, UR4, PT ;  /* 0x00000004ff007c0c */ /* 0x000fe4000bf45070 */
[----:B------:R-:W-:Y:S02]  /*3e70*/  SHF.L.U32 R14, R29, 0x1f, RZ ;  /* 0x0000001f1d0e7819 */ /* 0x000fe400000006ff */
[----:B------:R-:W-:Y:S05]  /*3e80*/  ISETP.NE.AND.EX P2, PT, RZ, UR5, PT, P2 ;  /* 0x00000005ff007c0c */ /* 0x000fea000bf45320 */
[----:B------:R-:W-:Y:S02]  /*3e90*/  USHF.L.U32 UR35, UR35, 0x6, URZ ;  /* 0x0000000623237899 */ /* 0x000fe400080006ff */
[----:B------:R-:W-:Y:S01]  /*3ea0*/  USHF.L.U32 UR34, UR34, 0x8, URZ ;  /* 0x0000000822227899 */ /* 0x000fe200080006ff */
[----:B------:R-:W-:Y:S11]  /*3eb0*/  BRA.U !UP3, `(.L_x_71) ;  /* 0x000000010b347547 */ /* 0x000ff6000b800000 */
[----:B------:R-:W-:Y:S01]  /*3ec0*/  UPLOP3.LUT UP0, UPT, UPT, UPT, UP2, 0x80, 0x8 ;  /* 0x000000000008789c */ /* 0x000fe20003f0f020 */
[----:B--2---:R-:W-:Y:S02]  /*3ed0*/  HFMA2 R0, -RZ, RZ, 0, 5.9604644775390625e-08 ;  /* 0x00000001ff007431 */ /* 0x004fe400000001ff */
[----:B------:R-:W-:Y:S03]  /*3ee0*/  IMAD.MOV.U32 R88, RZ, RZ, 0x1 ;  /* 0x00000001ff587424 */ /* 0x000fe600078e00ff */
[----:B------:R-:W-:Y:S05]  /*3ef0*/  PLOP3.LUT P0, PT, PT, PT, UP0, 0x80, 0x8 ;  /* 0x000000000008781c */ /* 0x000fea0003f0f008 */
[----:B------:R-:W2:Y:S01]  /*3f00*/  @UP0 LDCU.64 UR10, c[0x0][0x888] ;  /* 0x00011100ff0a07ac */ /* 0x000ea20008000a00 */
[----:B------:R-:W-:Y:S07]  /*3f10*/  @UP0 UIMAD UR8, UR36, UR4, URZ ;  /* 0x00000004240802a4 */ /* 0x000fee000f8e02ff */
[----:B------:R-:W-:Y:S01]  /*3f20*/  @!P0 PRMT R88, R0, 0x7610, R88 ;  /* 0x0000761000588816 */ /* 0x000fe20000000058 */
[----:B--2---:R-:W-:Y:S03]  /*3f30*/  @UP0 UIMAD.WIDE UR10, UR8, 0x4, UR10 ;  /* 0x00000004080a08a5 */ /* 0x004fe6000f8e020a */
[----:B------:R-:W2:Y:S03]  /*3f40*/  @!UP0 LDCU UR8, c[0x0][0x880] ;  /* 0x00011000ff0887ac */ /* 0x000ea60008000800 */
[----:B------:R-:W-:Y:S01]  /*3f50*/  IMAD.U32 R8, RZ, RZ, UR10 ;  /* 0x0000000aff087e24 */ /* 0x000fe2000f8e00ff */
[----:B------:R-:W-:Y:S05]  /*3f60*/  MOV R9, UR11 ;  /* 0x0000000b00097c02 */ /* 0x000fea0008000f00 */
[----:B-----5:R3:W5:Y:S02]  /*3f70*/  @P0 LDG.E R49, desc[UR46][R8.64] ;  /* 0x0000002e08310981 */ /* 0x020764000c1e1900 */
[----:B--23--:R-:W-:Y:S07]  /*3f80*/  @!P0 IMAD.U32 R49, RZ, RZ, UR8 ;  /* 0x00000008ff318e24 */ /* 0x00cfee000f8e00ff */
.L_x_71:
[----:B-----5:R-:W-:Y:S01]  /*3f90*/  @!P2 FSETP.EQ.AND P0, PT, R49, RZ, PT ;  /* 0x000000ff3100a20b */ /* 0x020fe20003f02000 */
[----:B------:R-:W-:Y:S01]  /*3fa0*/  @!UPT UIADD3 URZ, UPT, UPT, URZ, URZ, URZ ;  /* 0x000000fffffff290 */ /* 0x000fe2000fffe0ff */
[----:B------:R-:W-:Y:S11]  /*3fb0*/  @!P2 BRA `(.L_x_72) ;  /* 0x000000000014a947 */ /* 0x000ff60003800000 */
[----:B------:R-:W-:Y:S02]  /*3fc0*/  LOP3.LUT P2, RZ, R88, 0xff, RZ, 0xc0, !PT ;  /* 0x000000ff58ff7812 */ /* 0x000fe4000784c0ff */
[----:B------:R-:W-:Y:S04]  /*3fd0*/  PLOP3.LUT P0, PT, PT, PT, UP0, 0x80, 0x8 ;  /* 0x000000000008781c */ /* 0x000fe80003f0f008 */
[----:B------:R-:W-:Y:S07]  /*3fe0*/  PLOP3.LUT P0, PT, P0, PT, PT, 0x8, 0x80 ;  /* 0x000000000080781c */ /* 0x000fee000070e170 */
[----:B------:R-:W-:Y:S11]  /*3ff0*/  @P2 FSETP.EQ.AND P0, PT, R49, RZ, PT ;  /* 0x000000ff3100220b */ /* 0x000ff60003f02000 */
[----:B------:R-:W-:Y:S02]  /*4000*/  @!UPT UIADD3 URZ, UPT, UPT, URZ, URZ, URZ ;  /* 0x000000fffffff290 */ /* 0x000fe4000fffe0ff */
.L_x_72:
[----:B------:R-:W3:Y:S01]  /*4010*/  SYNCS.PHASECHK.TRANS64.TRYWAIT P2, [UR7+0x50], R14 ;  /* 0x0000500eff0075a7 */ /* 0x000ee20008041107 */
[----:B------:R-:W-:Y:S04]  /*4020*/  ELECT P4, URZ, PT ;  /* 0x0000000000ff782f */ /* 0x000fe80003880000 */
[----:B------:R-:W-:Y:S11]  /*4030*/  PLOP3.LUT P4, PT, P0, P4, PT, 0xf2, 0x2f ;  /* 0x00000000002f781c */ /* 0x000ff60000789e72 */
[----:B------:R-:W-:Y:S02]  /*4040*/  @!UPT UIADD3 URZ, UPT, UPT, URZ, URZ, URZ ;  /* 0x000000fffffff290 */ /* 0x000fe4000fffe0ff */
[----:B-1----:R-:W-:Y:S05]  /*4050*/  @!P4 IADD3 R8, P0, PT, R30, 0x580, RZ ;  /* 0x000005801e08c810 */ /* 0x002fea0007f1e0ff */
[----:B--2---:R-:W-:Y:S01]  /*4060*/  @!P4 IMAD.X R2, RZ, RZ, R31, P0 ;  /* 0x000000ffff02c224 */ /* 0x004fe200000e061f */
[----:B---3--:R-:W-:Y:S07]  /*4070*/  @!P2 BRA `(.L_x_73) ;  /* 0x0000005000c4a947 */ /* 0x008fee0003800000 */
.L_x_158:
[----:B------:R-:W-:Y:S01]  /*4080*/  @!P4 R2UR UR8, R2 ;  /* 0x000000000208c2ca */ /* 0x000fe200000e0000 */
[----:B------:R-:W-:Y:S01]  /*4090*/  VOTEU.ALL UP1, P4 ;  /* 0x0000000000ff7886 */ /* 0x000fe20002020000 */
[----:B------:R-:W-:Y:S01]  /*40a0*/  @!P4 R2UR UR9, R8 ;  /* 0x000000000809c2ca */ /* 0x000fe200000e0000 */
[----:B-1----:R-:W-:Y:S01]  /*40b0*/  @!P4 IMAD.MOV.U32 R0, RZ, RZ, 0x2000 ;  /* 0x00002000ff00c424 */ /* 0x002fe200078e00ff */
[----:B------:R-:W-:Y:S01]  /*40c0*/  UMOV UR10, 0x0 ;  /* 0x00000000000a7882 */ /* 0x000fe20000000000 */
[----:B------:R-:W-:Y:S01]  /*40d0*/  UMOV UR11, 0x10000000 ;  /* 0x10000000000b7882 */ /* 0x000fe20000000000 */
[----:B------:R-:W-:Y:S01]  /*40e0*/  @!UP1 UIADD3 UR32, UPT, UPT, UR7, 0x400, URZ ;  /* 0x0000040007209890 */ /* 0x000fe2000fffe0ff */
[----:B------:R-:W-:Y:S06]  /*40f0*/  VOTEU.ALL UP1, P4 ;  /* 0x0000000000ff7886 */ /* 0x000fec0002020000 */
[----:B------:R-:W-:Y:S01]  /*4100*/  IMAD.U32 R9, RZ, RZ, UR8 ;  /* 0x00000008ff097e24 */ /* 0x000fe2000f8e00ff */
[----:B------:R-:W-:Y:S01]  /*4110*/  UPRMT UR8, UR37, 0x654, UR33 ;  /* 0x0000065425087896 */ /* 0x000fe20008000021 */
[----:B------:R-:W-:Y:S03]  /*4120*/  IMAD.U32 R8, RZ, RZ, UR9 ;  /* 0x00000009ff087e24 */ /* 0x000fe6000f8e00ff */
[----:B------:R-:W-:Y:S02]  /*4130*/  @!P4 R2UR UR15, R9 ;  /* 0x00000000090fc2ca */ /* 0x000fe400000e0000 */
[----:B------:R-:W-:Y:S02]  /*4140*/  @!P4 R2UR UR14, R8 ;  /* 0x00000000080ec2ca */ /* 0x000fe400000e0000 */
[----:B------:R-:W-:Y:S05]  /*4150*/  @!P4 IADD3 R8, P0, PT, R30, 0x580, RZ ;  /* 0x000005801e08c810 */ /* 0x000fea0007f1e0ff */
[----:B------:R-:W-:Y:S06]  /*4160*/  @!P4 IMAD.X R2, RZ, RZ, R31, P0 ;  /* 0x000000ffff02c224 */ /* 0x000fec00000e061f */
[----:B------:R1:W-:Y:S01]  /*4170*/  @!UP1 UTMALDG.3D [UR32], [UR14], desc[UR10] ;  /* 0x00000a200e0095b4 */ /* 0x0003e20008011000 */
[----:B------:R1:W-:Y:S01]  /*4180*/  @!P4 SYNCS.ARRIVE.TRANS64.RED.A0TR RZ, [UR7+0x30], R0 ;  /* 0x00003000ffffc9a7 */ /* 0x0003e20008300407 */
[----:B------:R-:W-:Y:S01]  /*4190*/  SYNCS.ARRIVE.TRANS64.RED.A1T0 RZ, [UR8], RZ ;  /* 0x000000ffffff79a7 */ /* 0x000fe20008100408 */
[----:B------:R-:W2:Y:S02]  /*41a0*/  SYNCS.PHASECHK.TRANS64.TRYWAIT P2, [UR7+0x58], R14 ;  /* 0x0000580eff0075a7 */ /* 0x000ea40008041107 */
[----:B-12---:R-:W-:Y:S05]  /*41b0*/  @!P2 BRA `(.L_x_74) ;  /* 0x00000050008ca947 */ /* 0x006fea0003800000 */
.L_x_160:
[----:B------:R-:W-:Y:S01]  /*41c0*/  @!P4 R2UR UR8, R2 ;  /* 0x000000000208c2ca */ /* 0x000fe200000e0000 */
[----:B------:R-:W-:Y:S01]  /*41d0*/  VOTEU.ALL UP1, P4 ;  /* 0x0000000000ff7886 */ /* 0x000fe20002020000 */
[----:B------:R-:W-:Y:S01]  /*41e0*/  @!P4 R2UR UR9, R8 ;  /* 0x000000000809c2ca */ /* 0x000fe200000e0000 */
[----:B-1----:R-:W-:Y:S01]  /*41f0*/  @!P4 IMAD.MOV.U32 R0, RZ, RZ, 0x2000 ;  /* 0x00002000ff00c424 */ /* 0x002fe200078e00ff */
[----:B------:R-:W-:Y:S01]  /*4200*/  UMOV UR10, 0x0 ;  /* 0x00000000000a7882 */ /* 0x000fe20000000000 */
[----:B------:R-:W-:Y:S01]  /*4210*/  UMOV UR11, 0x10000000 ;  /* 0x10000000000b7882 */ /* 0x000fe20000000000 */
[----:B------:R-:W-:Y:S02]  /*4220*/  @!UP1 UIADD3 UR26, UPT, UPT, UR34, 0x40, URZ ;  /* 0x00000040221a9890 */ /* 0x000fe4000fffe0ff */
[----:B------:R-:W-:Y:S01]  /*4230*/  @!UP1 UIADD3 UR24, UPT, UPT, UR7, 0x2400, URZ ;  /* 0x0000240007189890 */ /* 0x000fe2000fffe0ff */
[----:B------:R-:W-:Y:S01]  /*4240*/  VOTEU.ALL UP1, P4 ;  /* 0x0000000000ff7886 */ /* 0x000fe20002020000 */
[----:B------:R-:W-:Y:S01]  /*4250*/  UMOV UR27, UR35 ;  /* 0x00000023001b7c82 */ /* 0x000fe20008000000 */
[----:B------:R-:W-:Y:S02]  /*4260*/  UMOV UR28, UR36 ;  /* 0x00000024001c7c82 */ /* 0x000fe40008000000 */
        /* <DEDUP_REMOVED lines=12> */
.L_x_162:
[----:B------:R-:W2:Y:S01]  /*4330*/  LDC.64 R12, c[0x0][0xb18] ;  /* 0x0002c600ff0c7b82 */ /* 0x000ea20000000a00 */
[----:B------:R-:W-:Y:S01]  /*4340*/  @!P4 R2UR UR8, R2 ;  /* 0x000000000208c2ca */ /* 0x000fe200000e0000 */
[----:B------:R-:W-:Y:S01]  /*4350*/  VOTEU.ALL UP1, P4 ;  /* 0x0000000000ff7886 */ /* 0x000fe20002020000 */
[----:B------:R-:W-:Y:S01]  /*4360*/  @!P4 R2UR UR9, R8 ;  /* 0x000000000809c2ca */ /* 0x000fe200000e0000 */
[----:B-1----:R-:W-:Y:S01]  /*4370*/  @!P4 IMAD.MOV.U32 R0, RZ, RZ, 0x2000 ;  /* 0x00002000ff00c424 */ /* 0x002fe200078e00ff */
[----:B------:R-:W-:Y:S03]  /*4380*/  UMOV UR10, 0x0 ;  /* 0x00000000000a7882 */ /* 0x000fe60000000000 */
[----:B------:R-:W1:Y:S01]  /*4390*/  @!P1 LDC R2, c[0x0][0xb0c] ;  /* 0x0002c300ff029b82 */ /* 0x000e620000000800 */
[----:B------:R-:W-:Y:S01]  /*43a0*/  @!UP1 UIADD3 UR18, UPT, UPT, UR34, 0x80, URZ ;  /* 0x0000008022129890 */ /* 0x000fe2000fffe0ff */
[----:B------:R-:W-:Y:S01]  /*43b0*/  @P3 SHF.R.U32.HI R26, RZ, 0x10, R21 ;  /* 0x00000010ff1a3819 */ /* 0x000fe20000011615 */
[----:B------:R-:W-:Y:S01]  /*43c0*/  @!UP1 UIADD3 UR16, UPT, UPT, UR7, 0x4400, URZ ;  /* 0x0000440007109890 */ /* 0x000fe2000fffe0ff */
[----:B------:R-:W-:Y:S01]  /*43d0*/  VIADD R28, R28, 0x1 ;  /* 0x000000011c1c7836 */ /* 0x000fe20000000000 */
[----:B------:R-:W-:Y:S01]  /*43e0*/  VOTEU.ALL UP1, P4 ;  /* 0x0000000000ff7886 */ /* 0x000fe20002020000 */
[----:B------:R-:W-:Y:S01]  /*43f0*/  UMOV UR11, 0x10000000 ;  /* 0x10000000000b7882 */ /* 0x000fe20000000000 */
[----:B------:R-:W-:Y:S01]  /*4400*/  UMOV UR19, UR35 ;  /* 0x0000002300137c82 */ /* 0x000fe20008000000 */
[----:B------:R-:W-:Y:S01]  /*4410*/  IMAD.U32 R9, RZ, RZ, UR8 ;  /* 0x00000008ff097e24 */ /* 0x000fe2000f8e00ff */
[----:B------:R-:W-:Y:S01]  /*4420*/  UMOV UR20, UR36 ;  /* 0x0000002400147c82 */ /* 0x000fe20008000000 */
[----:B------:R-:W-:Y:S01]  /*4430*/  IMAD.U32 R8, RZ, RZ, UR9 ;  /* 0x00000009ff087e24 */ /* 0x000fe2000f8e00ff */
[----:B------:R-:W-:Y:S02]  /*4440*/  UPRMT UR8, UR37, 0x654, UR17 ;  /* 0x0000065425087896 */ /* 0x000fe40008000011 */
[----:B------:R-:W-:Y:S02]  /*4450*/  @!P4 R2UR UR15, R9 ;  /* 0x00000000090fc2ca */ /* 0x000fe400000e0000 */
[----:B------:R-:W-:Y:S02]  /*4460*/  @!P4 R2UR UR14, R8 ;  /* 0x00000000080ec2ca */ /* 0x000fe400000e0000 */
[----:B------:R-:W3:Y:S11]  /*4470*/  LDC.64 R8, c[0x0][0xb10] ;  /* 0x0002c400ff087b82 */ /* 0x000ef60000000a00 */
[----:B------:R1:W-:Y:S01]  /*4480*/  @!UP1 UTMALDG.3D [UR16], [UR14], desc[UR10] ;  /* 0x00000a100e0095b4 */ /* 0x0003e20008011000 */
[----:B------:R5:W-:Y:S01]  /*4490*/  @!P4 SYNCS.ARRIVE.TRANS64.RED.A0TR RZ, [UR7+0x40], R0 ;  /* 0x00004000ffffc9a7 */ /* 0x000be20008300407 */
[C---:B---3--:R-:W-:Y:S01]  /*44a0*/  @!P1 IMAD.HI.U32 R8, R11.reuse, R8, RZ ;  /* 0x000000080b089227 */ /* 0x048fe200078e00ff */
[----:B--2---:R-:W-:Y:S02]  /*44b0*/  @!P1 ISETP.NE.AND P0, PT, R12, 0x1, PT ;  /* 0x000000010c00980c */ /* 0x004fe40003f05270 */
[----:B-1----:R-:W-:Y:S01]  /*44c0*/  @!P1 ISETP.NE.AND P2, PT, R2, 0x1, PT ;  /* 0x000000010200980c */ /* 0x002fe20003f45270 */
[----:B------:R-:W-:Y:S01]  /*44d0*/  SYNCS.ARRIVE.TRANS64.RED.A1T0 RZ, [UR8], RZ ;  /* 0x000000ffffff79a7 */ /* 0x000fe20008100408 */
[C---:B------:R-:W-:Y:S01]  /*44e0*/  @!P1 IMAD.HI.U32 R13, R10.reuse, R13, RZ ;  /* 0x0000000d0a0d9227 */ /* 0x040fe200078e00ff */
[----:B------:R-:W-:Y:S04]  /*44f0*/  @!P1 SHF.R.U32.HI R8, RZ, R9, R8 ;  /* 0x00000009ff089219 */ /* 0x000fe80000011608 */
[----:B------:R-:W-:Y:S01]  /*4500*/  @!P1 SEL R8, R11, R8, !P2 ;  /* 0x000000080b089207 */ /* 0x000fe20005000000 */
[----:B------:R-:W1:Y:S01]  /*4510*/  SYNCS.PHASECHK.TRANS64.TRYWAIT P5, [UR7+0x68], R14 ;  /* 0x0000680eff0075a7 */ /* 0x000e6200080a1107 */
[----:B-----5:R-:W2:Y:S02]  /*4520*/  @!P1 LDC R0, c[0x0][0xb20] ;  /* 0x0002c800ff009b82 */ /* 0x020ea40000000800 */
[----:B--2---:R-:W-:Y:S04]  /*4530*/  @!P1 SHF.R.U32.HI R0, RZ, R0, R13 ;  /* 0x00000000ff009219 */ /* 0x004fe8000001160d */
[----:B------:R-:W-:Y:S05]  /*4540*/  @!P1 SEL R9, R10, R0, !P0 ;  /* 0x000000000a099207 */ /* 0x000fea0004000000 */
[----:B------:R-:W-:Y:S02]  /*4550*/  @!P1 IMAD.IADD R0, R9, 0x1, -R8 ;  /* 0x0000000109009824 */ /* 0x000fe400078e0a08 */
[----:B------:R-:W-:Y:S02]  /*4560*/  @!P1 IMAD.IADD R8, R8, 0x1, -R9 ;  /* 0x0000000108089824 */ /* 0x000fe400078e0a09 */
[----:B------:R-:W-:Y:S02]  /*4570*/  @!P1 IMAD R11, R0, R2, R11 ;  /* 0x00000002000b9224 */ /* 0x000fe400078e020b */
[----:B------:R-:W-:Y:S01]  /*4580*/  @!P1 IMAD R10, R8, R12, R10 ;  /* 0x0000000c080a9224 */ /* 0x000fe200078e020a */
[----:B-1----:R-:W-:Y:S06]  /*4590*/  @!P5 BRA `(.L_x_76) ;  /* 0x0000004c00c4d947 */ /* 0x002fec0003800000 */
.L_x_164:
[----:B------:R-:W-:Y:S01]  /*45a0*/  @!P4 IADD3 R2, P0, PT, R30, 0x580, RZ ;  /* 0x000005801e02c810 */ /* 0x000fe20007f1e0ff */
[----:B------:R-:W-:Y:S01]  /*45b0*/  VOTEU.ALL UP1, P4 ;  /* 0x0000000000ff7886 */ /* 0x000fe20002020000 */
[----:B------:R-:W-:Y:S01]  /*45c0*/  UMOV UR18, 0x0 ;  /* 0x0000000000127882 */ /* 0x000fe20000000000 */
[----:B------:R-:W-:Y:S01]  /*45d0*/  UMOV UR19, 0x10000000 ;  /* 0x1000000000137882 */ /* 0x000fe20000000000 */
[----:B------:R-:W-:Y:S01]  /*45e0*/  @!P4 R2UR UR9, R2 ;  /* 0x000000000209c2ca */ /* 0x000fe200000e0000 */
[----:B-1----:R-:W-:Y:S01]  /*45f0*/  @!P4 IMAD.X R0, RZ, RZ, R31, P0 ;  /* 0x000000ffff00c224 */ /* 0x002fe200000e061f */
[----:B------:R-:W-:Y:S01]  /*4600*/  @!UP1 UIADD3 UR10, UPT, UPT, UR34, 0xc0, URZ ;  /* 0x000000c0220a9890 */ /* 0x000fe2000fffe0ff */
[----:B------:R-:W-:Y:S01]  /*4610*/  ISETP.NE.AND P0, PT, R28, 0x2, PT ;  /* 0x000000021c00780c */ /* 0x000fe20003f05270 */
[----:B------:R-:W-:Y:S01]  /*4620*/  UMOV UR11, UR35 ;  /* 0x00000023000b7c82 */ /* 0x000fe20008000000 */
[----:B------:R-:W-:Y:S01]  /*4630*/  UMOV UR12, UR36 ;  /* 0x00000024000c7c82 */ /* 0x000fe20008000000 */
[----:B------:R-:W-:Y:S01]  /*4640*/  @!P4 R2UR UR8, R0 ;  /* 0x000000000008c2ca */ /* 0x000fe200000e0000 */
[----:B------:R-:W-:Y:S01]  /*4650*/  IMAD.IADD R14, R10, 0x1, R86 ;  /* 0x000000010a0e7824 */ /* 0x000fe200078e0256 */
[----:B------:R-:W-:Y:S01]  /*4660*/  @P3 R2UR UR36, R26 ;  /* 0x000000001a2432ca */ /* 0x000fe200000e0000 */
[----:B------:R-:W-:Y:S01]  /*4670*/  IMAD.IADD R15, R11, 0x1, R87 ;  /* 0x000000010b0f7824 */ /* 0x000fe200078e0257 */
[----:B------:R-:W-:Y:S02]  /*4680*/  SEL R0, RZ, 0x1, P0 ;  /* 0x00000001ff007807 */ /* 0x000fe40000000000 */
[----:B------:R-:W-:Y:S01]  /*4690*/  LOP3.LUT R29, R29, 0x1, RZ, 0x3c, !PT ;  /* 0x000000011d1d7812 */ /* 0x000fe200078e3cff */
[----:B------:R-:W-:Y:S01]  /*46a0*/  IMAD.U32 R8, RZ, RZ, UR9 ;  /* 0x00000009ff087e24 */ /* 0x000fe2000f8e00ff */
[----:B------:R-:W-:Y:S01]  /*46b0*/  @!UP1 UIADD3 UR9, UPT, UPT, UR7, 0x48, URZ ;  /* 0x0000004807099890 */ /* 0x000fe2000fffe0ff */
[----:B------:R-:W-:Y:S02]  /*46c0*/  LOP3.LUT R27, R27, R0, RZ, 0x3c, !PT ;  /* 0x000000001b1b7212 */ /* 0x000fe400078e3cff */
[----:B------:R-:W-:Y:S02]  /*46d0*/  SEL R28, R28, RZ, P0 ;  /* 0x000000ff1c1c7207 */ /* 0x000fe40000000000 */
[----:B------:R-:W-:Y:S01]  /*46e0*/  IMAD.U32 R9, RZ, RZ, UR8 ;  /* 0x00000008ff097e24 */ /* 0x000fe2000f8e00ff */
[----:B------:R-:W-:Y:S01]  /*46f0*/  @!P4 R2UR UR14, R8 ;  /* 0x00000000080ec2ca */ /* 0x000fe200000e0000 */
[----:B------:R-:W-:Y:S01]  /*4700*/  @!UP1 UIADD3 UR8, UPT, UPT, UR7, 0x6400, URZ ;  /* 0x0000640007089890 */ /* 0x000fe2000fffe0ff */
[----:B------:R-:W-:Y:S02]  /*4710*/  VOTEU.ALL UP1, P4 ;  /* 0x0000000000ff7886 */ /* 0x000fe40002020000 */
[----:B------:R-:W-:Y:S11]  /*4720*/  @!P4 R2UR UR15, R9 ;  /* 0x00000000090fc2ca */ /* 0x000ff600000e0000 */
[----:B------:R-:W-:Y:S02]  /*4730*/  @!UPT UIADD3 URZ, UPT, UPT, URZ, URZ, URZ ;  /* 0x000000fffffff290 */ /* 0x000fe4000fffe0ff */
[----:B------:R2:W-:Y:S01]  /*4740*/  @!UP1 UTMALDG.3D [UR8], [UR14], desc[UR18] ;  /* 0x000012080e0095b4 */ /* 0x0005e20008011000 */
[----:B------:R2:W-:Y:S01]  /*4750*/  @!P4 SYNCS.ARRIVE.TRANS64.RED.A0TR RZ, [UR7+0x48], R25 ;  /* 0x00004819ffffc9a7 */ /* 0x0005e20008300407 */
[----:B------:R-:W-:Y:S01]  /*4760*/  UPLOP3.LUT UP1, UPT, UPT, UPT, UPT, 0x80, 0x8 ;  /* 0x000000000008789c */ /* 0x000fe20003f2f070 */
[----:B------:R-:W-:Y:S01]  /*4770*/  SYNCS.ARRIVE.TRANS64.RED.A1T0 RZ, [UR13], RZ ;  /* 0x000000ffffff79a7 */ /* 0x000fe2000810040d */
[----:B------:R-:W-:Y:S09]  /*4780*/  @P3 BRA `(.L_x_77) ;  /* 0xfffffff000a03947 */ /* 0x000ff2000383ffff */
[----:B------:R-:W-:-:S04]  /*4790*/  SHF.L.U32 R2, R29, 0x1f, RZ ;  /* 0x0000001f1d027819 */ /* 0x000fc800000006ff */
[----:B------:R-:W1:Y:S02]  /*47a0*/  SYNCS.PHASECHK.TRANS64.TRYWAIT P0, [UR7+0x50], R2 ;  /* 0x00005002ff0075a7 */ /* 0x000e640008001107 */
[----:B-1----:R-:W-:Y:S05]  /*47b0*/  @!P0 BRA `(.L_x_78) ;  /* 0x0000004c00548947 */ /* 0x002fea0003800000 */
.L_x_166:
[----:B------:R-:W3:Y:S02]  /*47c0*/  SYNCS.PHASECHK.TRANS64.TRYWAIT P0, [UR7+0x58], R2 ;  /* 0x00005802ff0075a7 */ /* 0x000ee40008001107 */
[----:B---3--:R-:W-:Y:S05]  /*47d0*/  @!P0 BRA `(.L_x_79) ;  /* 0x0000004c00648947 */ /* 0x008fea0003800000 */
.L_x_168:
[----:B------:R-:W3:Y:S02]  /*47e0*/  SYNCS.PHASECHK.TRANS64.TRYWAIT P0, [UR7+0x60], R2 ;  /* 0x00006002ff0075a7 */ /* 0x000ee40008001107 */
[----:B---3--:R-:W-:Y:S05]  /*47f0*/  @!P0 BRA `(.L_x_80) ;  /* 0x0000004c00748947 */ /* 0x008fea0003800000 */
.L_x_170:
[----:B-1----:R-:W-:-:S07]  /*4800*/  MOV R0, UR7 ;  /* 0x0000000700007c02 */ /* 0x002fce0008000f00 */
.L_x_81:
[----:B-1----:R-:W-:-:S04]  /*4810*/  SHF.L.U32 R2, R29, 0x1f, RZ ;  /* 0x0000001f1d027819 */ /* 0x002fc800000006ff */
[----:B------:R1:W3:Y:S03]  /*4820*/  SYNCS.PHASECHK.TRANS64.TRYWAIT P0, [R0+URZ+0x68], R2 ;  /* 0x00006802000075a7 */ /* 0x0002e600080011ff */
[----:B---3--:R-:W-:Y:S05]  /*4830*/  @!P0 NANOSLEEP.SYNCS 0x989680 ;  /* 0x009896800000895d */ /* 0x008fea0003900000 */
[----:B------:R-:W3:Y:S02]  /*4840*/  @!P0 SYNCS.PHASECHK.TRANS64 P0, [R0+URZ+0x68], R2 ;  /* 0x00006802000085a7 */ /* 0x000ee400080010ff */
[----:B--23--:R-:W-:Y:S05]  /*4850*/  @P0 EXIT ;  /* 0x000000000000094d */ /* 0x00cfea0003800000 */
[----:B------:R-:W-:Y:S05]  /*4860*/  BRA `(.L_x_81) ;  /* 0xfffffffc00e87947 */ /* 0x000fea000383ffff */
.L_x_66:
[----:B------:R-:W-:-:S06]  /*4870*/  UISETP.GE.AND UP1, UPT, UR8, 0x4, UPT ;  /* 0x000000040800788c */ /* 0x000fcc000bf26270 */
[----:B------:R-:W-:-:S13]  /*4880*/  PLOP3.LUT P0, PT, PT, PT, UP1, 0x80, 0x8 ;  /* 0x000000000008781c */ /* 0x000fda0003f0f018 */
[----:B------:R-:W-:Y:S05]  /*4890*/  @!P0 EXIT ;  /* 0x000000000000894d */ /* 0x000fea0003800000 */
[----:B------:R-:W-:Y:S01]  /*48a0*/  BAR.SYNC.DEFER_BLOCKING 0x6, 0xa0 ;  /* 0x0182800000007b1d */ /* 0x000fe20000010000 */
[C---:B------:R-:W-:Y:S01]  /*48b0*/  IMAD.SHL.U32 R4, R101.reuse, 0x40, RZ ;  /* 0x0000004065047824 */ /* 0x040fe200078e00ff */
[C---:B------:R-:W-:Y:S01]  /*48c0*/  R2P PR, R101.reuse, 0x6 ;  /* 0x0000000665007804 */ /* 0x040fe20000000000 */
[C---:B------:R-:W-:Y:S01]  /*48d0*/  IMAD.SHL.U32 R92, R101.reuse, 0x8, RZ ;  /* 0x00000008655c7824 */ /* 0x040fe200078e00ff */
[----:B------:R-:W-:Y:S01]  /*48e0*/  CS2R R96, SRZ ;  /* 0x0000000000607805 */ /* 0x000fe2000001ff00 */
[C---:B------:R-:W-:Y:S01]  /*48f0*/  IMAD.U32 R46, R101.reuse, 0x10000, RZ ;  /* 0x00010000652e7824 */ /* 0x040fe200078e00ff */
[----:B------:R-:W-:Y:S02]  /*4900*/  UMOV UR48, 0x400 ;  /* 0x0000040000307882 */ /* 0x000fe40000000000 */
[----:B------:R-:W1:Y:S01]  /*4910*/  LDC R91, c[0x0][0x370] ;  /* 0x0000dc00ff5b7b82 */ /* 0x000e620000000800 */
[----:B------:R-:W-:Y:S01]  /*4920*/  ULEA UR48, UR37, UR48, 0x18 ;  /* 0x0000003025307291 */ /* 0x000fe2000f8ec0ff */
[C---:B------:R-:W-:Y:S01]  /*4930*/  LOP3.LUT R3, R4.reuse, 0x1c0, RZ, 0xc0, !PT ;  /* 0x000001c004037812 */ /* 0x040fe200078ec0ff */
[----:B------:R-:W-:Y:S01]  /*4940*/  IMAD.SHL.U32 R2, R101, 0x20, RZ ;  /* 0x0000002065027824 */ /* 0x000fe200078e00ff */
[----:B------:R-:W-:Y:S01]  /*4950*/  LOP3.LUT R4, R4, 0x200, RZ, 0xc0, !PT ;  /* 0x0000020004047812 */ /* 0x000fe200078ec0ff */
[----:B------:R-:W-:Y:S01]  /*4960*/  IMAD.MOV.U32 R99, RZ, RZ, 0x20 ;  /* 0x00000020ff637424 */ /* 0x000fe200078e00ff */
[----:B------:R-:W-:Y:S01]  /*4970*/  LOP3.LUT R92, R3, 0x38, R92, 0xf8, !PT ;  /* 0x00000038035c7812 */ /* 0x000fe200078ef85c */
[----:B------:R-:W-:Y:S01]  /*4980*/  UIADD3 UR4, UPT, UPT, UR48, 0x400, URZ ;  /* 0x0000040030047890 */ /* 0x000fe2000fffe0ff */
[----:B------:R-:W2:Y:S01]  /*4990*/  LDC R42, c[0x0][0xb0c] ;  /* 0x0002c300ff2a7b82 */ /* 0x000ea20000000800 */
[----:B------:R-:W-:Y:S01]  /*49a0*/  SHF.R.U32.HI R3, RZ, 0x1, R101 ;  /* 0x00000001ff037819 */ /* 0x000fe20000011665 */
[----:B------:R-:W-:Y:S01]  /*49b0*/  IMAD.MOV.U32 R98, RZ, RZ, 0x1 ;  /* 0x00000001ff627424 */ /* 0x000fe200078e00ff */
[----:B------:R-:W-:Y:S01]  /*49c0*/  LOP3.LUT R46, R46, 0x600000, RZ, 0xc0, !PT ;  /* 0x006000002e2e7812 */ /* 0x000fe200078ec0ff */
[----:B------:R-:W-:Y:S01]  /*49d0*/  IMAD.MOV.U32 R45, RZ, RZ, RZ ;  /* 0x000000ffff2d7224 */ /* 0x000fe200078e00ff */
[----:B------:R-:W-:Y:S01]  /*49e0*/  LOP3.LUT R2, R4, 0xc00, R2, 0xf8, !PT ;  /* 0x00000c0004027812 */ /* 0x000fe200078ef802 */
[----:B------:R-:W-:Y:S01]  /*49f0*/  IMAD.MOV.U32 R104, RZ, RZ, RZ ;  /* 0x000000ffff687224 */ /* 0x000fe200078e00ff */
[----:B------:R-:W-:Y:S01]  /*4a00*/  LOP3.LUT R92, R92, 0x8, R3, 0x78, !PT ;  /* 0x000000085c5c7812 */ /* 0x000fe200078e7803 */
[----:B------:R-:W4:Y:S01]  /*4a10*/  LDC R89, c[0x0][0xb20] ;  /* 0x0002c800ff597b82 */ /* 0x000f220000000800 */
[----:B------:R-:W3:Y:S01]  /*4a20*/  LDS R0, [UR48+0x130] ;  /* 0x00013030ff007984 */ /* 0x000ee20008000800 */
[----:B------:R-:W-:Y:S01]  /*4a30*/  SEL R100, R99, 0xffffffe0, !P2 ;  /* 0xffffffe063647807 */ /* 0x000fe20005000000 */
[----:B------:R-:W-:Y:S01]  /*4a40*/  IMAD.U32 R94, RZ, RZ, UR4 ;  /* 0x00000004ff5e7e24 */ /* 0x000fe2000f8e00ff */
[----:B------:R-:W-:Y:S01]  /*4a50*/  LOP3.LUT R92, R2, R92, RZ, 0xfc, !PT ;  /* 0x0000005c025c7212 */ /* 0x000fe200078efcff */
[----:B------:R-:W1:Y:S01]  /*4a60*/  LDCU.64 UR52, c[0x0][0x348] ;  /* 0x00006900ff3477ac */ /* 0x000e620008000a00 */
[----:B------:R-:W-:-:S02]  /*4a70*/  LOP3.LUT R101, R101, 0x60, RZ, 0xc0, !PT ;  /* 0x0000006065657812 */ /* 0x000fc400078ec0ff */
[----:B------:R-:W1:Y:S01]  /*4a80*/  LDC R41, c[0x0][0xb30] ;  /* 0x0002cc00ff297b82 */ /* 0x000e620000000800 */
[----:B------:R-:W-:Y:S01]  /*4a90*/  SEL R99, R99, 0xffffffe0, !P1 ;  /* 0xffffffe063637807 */ /* 0x000fe20004800000 */
[----:B------:R-:W1:Y:S01]  /*4aa0*/  LDCU.64 UR38, c[0x0][0x888] ;  /* 0x00011100ff2677ac */ /* 0x000e620008000a00 */
[----:B------:R-:W1:Y:S05]  /*4ab0*/  LDCU.64 UR44, c[0x0][0x890] ;  /* 0x00011200ff2c77ac */ /* 0x000e6a0008000a00 */
[----:B------:R-:W1:Y:S01]  /*4ac0*/  LDC.64 R84, c[0x0][0xb10] ;  /* 0x0002c400ff547b82 */ /* 0x000e620000000a00 */
[----:B------:R-:W-:Y:S01]  /*4ad0*/  UMOV UR49, URZ ;  /* 0x000000ff00317c82 */ /* 0x000fe20008000000 */
[----:B------:R-:W-:-:S06]  /*4ae0*/  UMOV UR51, URZ ;  /* 0x000000ff00337c82 */ /* 0x000fcc0008000000 */
[----:B------:R-:W1:Y:S08]  /*4af0*/  LDC.64 R38, c[0x0][0xb18] ;  /* 0x0002c600ff267b82 */ /* 0x000e700000000a00 */
[----:B------:R-:W1:Y:S08]  /*4b00*/  LDC.64 R36, c[0x0][0xb28] ;  /* 0x0002ca00ff247b82 */ /* 0x000e700000000a00 */
[----:B------:R-:W1:Y:S01]  /*4b10*/  LDC.64 R82, c[0x0][0x8b0] ;  /* 0x00022c00ff527b82 */ /* 0x000e620000000a00 */
[----:B---3--:R-:W-:-:S07]  /*4b20*/  IMAD.IADD R46, R0, 0x1, R46 ;  /* 0x00000001002e7824 */ /* 0x008fce00078e022e */
[----:B------:R-:W3:Y:S08]  /*4b30*/  LDC.64 R80, c[0x0][0x8a8] ;  /* 0x00022a00ff507b82 */ /* 0x000ef00000000a00 */
[----:B--2-4-:R-:W1:Y:S02]  /*4b40*/  LDC R90, c[0x0][0x374] ;  /* 0x0000dd00ff5a7b82 */ /* 0x014e640000000800 */
.L_x_125:
[----:B------:R-:W-:Y:S02]  /*4b50*/  LEA R0, R104, UR48, 0x3 ;  /* 0x0000003068007c11 */ /* 0x000fe4000f8e18ff */
[----:B------:R-:W-:Y:S02]  /*4b60*/  SHF.L.U32 R2, R96, 0x1f, RZ ;  /* 0x0000001f60027819 */ /* 0x000fe400000006ff */
[----:B-1----:R-:W-:Y:S02]  /*4b70*/  LEA R16, R104, UR48, 0x4 ;  /* 0x0000003068107c11 */ /* 0x002fe4000f8e20ff */
[----:B------:R-:W2:Y:S02]  /*4b80*/  SYNCS.PHASECHK.TRANS64.TRYWAIT P0, [R0+URZ+0x80], R2 ;  /* 0x00008002000075a7 */ /* 0x000ea400080011ff */
[----:B--2---:R-:W-:Y:S05]  /*4b90*/  @!P0 BRA `(.L_x_82) ;  /* 0x0000004800a48947 */ /* 0x004fea0003800000 */
.L_x_171:
[----:B------:R-:W4:Y:S01]  /*4ba0*/  LDC.64 R10, c[0x0][0xb10] ;  /* 0x0002c400ff0a7b82 */ /* 0x000f220000000a00 */
[----:B------:R-:W3:Y:S01]  /*4bb0*/  LDS.128 R16, [R16+0x110] ;  /* 0x0001100010107984 */ /* 0x000ee20000000c00 */
[----:B-1----:R-:W-:Y:S01]  /*4bc0*/  ISETP.NE.AND P1, PT, R41, 0x1, PT ;  /* 0x000000012900780c */ /* 0x002fe20003f25270 */
[----:B--2---:R-:W-:Y:S01]  /*4bd0*/  VIADD R0, R0, 0x90 ;  /* 0x0000009000007836 */ /* 0x004fe20000000000 */
[----:B------:R-:W-:Y:S04]  /*4be0*/  ISETP.GE.AND P0, PT, R40, 0x1, PT ;  /* 0x000000012800780c */ /* 0x000fe80003f06270 */
[----:B------:R-:W1:Y:S01]  /*4bf0*/  LDC.64 R8, c[0x0][0xb18] ;  /* 0x0002c600ff087b82 */ /* 0x000e620000000a00 */
[----:B------:R-:W-:Y:S01]  /*4c00*/  PRMT R0, RZ, 0x654, R0 ;  /* 0x00000654ff007816 */ /* 0x000fe20000000000 */
[----:B------:R-:W-:Y:S01]  /*4c10*/  @!PT LDS RZ, [RZ] ;  /* 0x00000000fffff984 */ /* 0x000fe20000000800 */
[----:B------:R-:W-:Y:S01]  /*4c20*/  @!PT LDS RZ, [RZ] ;  /* 0x00000000fffff984 */ /* 0x000fe20000000800 */
[----:B------:R-:W-:Y:S01]  /*4c30*/  @!PT LDS RZ, [RZ] ;  /* 0x00000000fffff984 */ /* 0x000fe20000000800 */
[----:B------:R-:W-:Y:S01]  /*4c40*/  @!PT LDS RZ, [RZ] ;  /* 0x00000000fffff984 */ /* 0x000fe20000000800 */
[----:B------:R2:W-:Y:S06]  /*4c50*/  MEMBAR.ALL.CTA ;  /* 0x0000000000007992 */ /* 0x0005ec0000008000 */
[----:B--2---:R-:W2:Y:S01]  /*4c60*/  FENCE.VIEW.ASYNC.S ;  /* 0x00000000000073c6 */ /* 0x004ea20000000000 */
[----:B------:R-:W1:Y:S08]  /*4c70*/  @!P1 LDC R12, c[0x0][0xb20] ;  /* 0x0002c800ff0c9b82 */ /* 0x000e700000000800 */
[----:B------:R-:W1:Y:S01]  /*4c80*/  @!P1 LDC R7, c[0x0][0xb0c] ;  /* 0x0002c300ff079b82 */ /* 0x000e620000000800 */
[----:B--2---:R2:W-:Y:S01]  /*4c90*/  SYNCS.ARRIVE.TRANS64.RED.A1T0 RZ, [R0+URZ], RZ ;  /* 0x000000ff00ff79a7 */ /* 0x0045e200081004ff */
[----:B---3--:R-:W-:Y:S04]  /*4ca0*/  LOP3.LUT P4, RZ, R18, 0x1, RZ, 0xc0, !PT ;  /* 0x0000000112ff7812 */ /* 0x008fe8000788c0ff */
[----:B------:R-:W-:Y:S09]  /*4cb0*/  P2R R102, PR, RZ, 0x10 ;  /* 0x00000010ff667803 */ /* 0x000ff20000000000 */
[----:B------:R-:W-:Y:S02]  /*4cc0*/  @P4 MOV R44, R16 ;  /* 0x00000010002c4202 */ /* 0x000fe40000000f00 */
[----:B------:R-:W-:Y:S01]  /*4cd0*/  @P4 LOP3.LUT R43, R17, 0xffff, RZ, 0xc0, !PT ;  /* 0x0000ffff112b4812 */ /* 0x000fe200078ec0ff */
[----:B--2-4-:R-:W-:Y:S06]  /*4ce0*/  @!P0 BRA `(.L_x_83) ;  /* 0x0000000000a48947 */ /* 0x014fec0003800000 */
[----:B------:R-:W-:Y:S01]  /*4cf0*/  IMAD.HI.U32 R0, R90, R39, RZ ;  /* 0x000000275a007227 */ /* 0x000fe200078e00ff */
[----:B------:R-:W-:Y:S02]  /*4d00*/  ISETP.NE.AND P0, PT, R38, 0x1, PT ;  /* 0x000000012600780c */ /* 0x000fe40003f05270 */
[----:B------:R-:W-:Y:S01]  /*4d10*/  ISETP.NE.AND P2, PT, R40, 0x1, PT ;  /* 0x000000012800780c */ /* 0x000fe20003f45270 */
[----:B------:R-:W-:Y:S01]  /*4d20*/  IMAD.HI.U32 R4, R91, R84, RZ ;  /* 0x000000545b047227 */ /* 0x000fe200078e00ff */
[----:B------:R-:W-:Y:S02]  /*4d30*/  SHF.R.U32.HI R0, RZ, R89, R0 ;  /* 0x00000059ff007219 */ /* 0x000fe40000011600 */
[----:B------:R-:W-:Y:S01]  /*4d40*/  ISETP.NE.AND P3, PT, R42, 0x1, PT ;  /* 0x000000012a00780c */ /* 0x000fe20003f65270 */
[----:B------:R-:W-:Y:S01]  /*4d50*/  IMAD.HI.U32 R6, R43, R39, RZ ;  /* 0x000000272b067227 */ /* 0x000fe200078e00ff */
[-C--:B------:R-:W-:Y:S02]  /*4d60*/  SHF.R.U32.HI R4, RZ, R85.reuse, R4 ;  /* 0x00000055ff047219 */ /* 0x080fe40000011604 */
[----:B------:R-:W-:Y:S01]  /*4d70*/  SEL R0, R90, R0, !P0 ;  /* 0x000000005a007207 */ /* 0x000fe20004000000 */
[----:B------:R-:W-:Y:S01]  /*4d80*/  IMAD.HI.U32 R5, R44, R84, RZ ;  /* 0x000000542c057227 */ /* 0x000fe200078e00ff */
[----:B------:R-:W-:Y:S03]  /*4d90*/  SEL R4, R91, R4, !P3 ;  /* 0x000000045b047207 */ /* 0x000fe60005800000 */
[-C--:B------:R-:W-:Y:S01]  /*4da0*/  IMAD.HI.U32 R3, R0, R36.reuse, RZ ;  /* 0x0000002400037227 */ /* 0x080fe200078e00ff */
[----:B------:R-:W-:Y:S03]  /*4db0*/  SHF.R.U32.HI R5, RZ, R85, R5 ;  /* 0x00000055ff057219 */ /* 0x000fe60000011605 */
[----:B------:R-:W-:Y:S01]  /*4dc0*/  IMAD.HI.U32 R2, R4, R36, RZ ;  /* 0x0000002404027227 */ /* 0x000fe200078e00ff */
[----:B------:R-:W-:Y:S02]  /*4dd0*/  @P2 SHF.R.U32.HI R0, RZ, R37, R3 ;  /* 0x00000025ff002219 */ /* 0x000fe40000011603 */
[----:B------:R-:W-:Y:S02]  /*4de0*/  SHF.R.U32.HI R3, RZ, R89, R6 ;  /* 0x00000059ff037219 */ /* 0x000fe40000011606 */
[----:B------:R-:W-:Y:S01]  /*4df0*/  @P2 SHF.R.U32.HI R4, RZ, R37, R2 ;  /* 0x00000025ff042219 */ /* 0x000fe20000011602 */
[----:B------:R-:W-:Y:S01]  /*4e00*/  IMAD R0, R40, R0, RZ ;  /* 0x0000000028007224 */ /* 0x000fe200078e02ff */
[----:B------:R-:W-:Y:S02]  /*4e10*/  SEL R3, R43, R3, !P0 ;  /* 0x000000032b037207 */ /* 0x000fe40004000000 */
[----:B------:R-:W-:Y:S01]  /*4e20*/  SEL R2, R44, R5, !P3 ;  /* 0x000000052c027207 */ /* 0x000fe20005800000 */
[----:B------:R-:W-:Y:S01]  /*4e30*/  IMAD R5, R40, R4, RZ ;  /* 0x0000000428057224 */ /* 0x000fe200078e02ff */
[C---:B------:R-:W-:Y:S01]  /*4e40*/  ISETP.GE.AND P0, PT, R3.reuse, R0, PT ;  /* 0x000000000300720c */ /* 0x040fe20003f06270 */
[C---:B------:R-:W-:Y:S03]  /*4e50*/  IMAD.HI.U32 R0, R3.reuse, R36, RZ ;  /* 0x0000002403007227 */ /* 0x040fe600078e00ff */
[C---:B------:R-:W-:Y:S02]  /*4e60*/  ISETP.GE.OR P0, PT, R2.reuse, R5, P0 ;  /* 0x000000050200720c */ /* 0x040fe40000706670 */
[----:B------:R-:W-:Y:S04]  /*4e70*/  SHF.R.U32.HI R0, RZ, R37, R0 ;  /* 0x00000025ff007219 */ /* 0x000fe80000011600 */
[C---:B------:R-:W-:Y:S05]  /*4e80*/  SEL R6, R3.reuse, R0, !P2 ;  /* 0x0000000003067207 */ /* 0x040fea0005000000 */
        /* <DEDUP_REMOVED lines=14> */
[----:B------:R-:W-:Y:S07]  /*4f70*/  IMAD R43, R3, R38, R43 ;  /* 0x00000026032b7224 */ /* 0x000fee00078e022b */
.L_x_83:
[----:B-1----:R-:W-:Y:S01]  /*4f80*/  @!P1 ISETP.NE.AND P0, PT, R8, 0x1, PT ;  /* 0x000000010800980c */ /* 0x002fe20003f05270 */
[----:B------:R-:W-:Y:S01]  /*4f90*/  @!P1 IMAD.HI.U32 R2, R43, R9, RZ ;  /* 0x000000092b029227 */ /* 0x000fe200078e00ff */
[----:B------:R-:W-:Y:S01]  /*4fa0*/  R2UR UR42, R15 ;  /* 0x000000000f2a72ca */ /* 0x000fe200000e0000 */
[----:B------:R-:W-:Y:S01]  /*4fb0*/  BSSY.RECONVERGENT B6, `(.L_x_84) ;  /* 0x0000031000067945 */ /* 0x000fe20003800200 */
[----:B------:R-:W-:Y:S01]  /*4fc0*/  R2UR UR41, R14 ;  /* 0x000000000e2972ca */ /* 0x000fe200000e0000 */
[----:B------:R-:W-:Y:S01]  /*4fd0*/  @!P1 IMAD.HI.U32 R0, R44, R10, RZ ;  /* 0x0000000a2c009227 */ /* 0x000fe200078e00ff */
[----:B------:R-:W-:Y:S02]  /*4fe0*/  @!P1 SHF.R.U32.HI R2, RZ, R12, R2 ;  /* 0x0000000cff029219 */ /* 0x000fe40000011602 */
[----:B------:R-:W-:Y:S01]  /*4ff0*/  @!P1 ISETP.NE.AND P2, PT, R7, 0x1, PT ;  /* 0x000000010700980c */ /* 0x000fe20003f45270 */
[----:B------:R-:W-:Y:S01]  /*5000*/  VIADD R104, R104, 0x1 ;  /* 0x0000000168687836 */ /* 0x000fe20000000000 */
[----:B------:R-:W-:Y:S02]  /*5010*/  @!P1 SEL R2, R43, R2, !P0 ;  /* 0x000000022b029207 */ /* 0x000fe40004000000 */
[----:B------:R-:W-:Y:S02]  /*5020*/  @!P1 SHF.R.U32.HI R0, RZ, R11, R0 ;  /* 0x0000000bff009219 */ /* 0x000fe40000011600 */
[----:B------:R-:W-:Y:S01]  /*5030*/  LOP3.LUT P0, RZ, R94, 0x3f0, RZ, 0xc0, !PT ;  /* 0x000003f05eff7812 */ /* 0x000fe2000780c0ff */
[----:B------:R-:W-:Y:S01]  /*5040*/  USHF.L.U32 UR42, UR42, 0x6, URZ ;  /* 0x000000062a2a7899 */ /* 0x000fe200080006ff */
[----:B------:R-:W-:Y:S01]  /*5050*/  @!P1 SEL R3, R44, R0, !P2 ;  /* 0x000000002c039207 */ /* 0x000fe20005000000 */
[----:B------:R-:W-:Y:S01]  /*5060*/  USHF.L.U32 UR41, UR41, 0x8, URZ ;  /* 0x0000000829297899 */ /* 0x000fe200080006ff */
[----:B------:R-:W-:Y:S03]  /*5070*/  @P4 SHF.R.U32.HI R95, RZ, 0x10, R17 ;  /* 0x00000010ff5f4819 */ /* 0x000fe60000011611 */
[----:B------:R-:W-:Y:S02]  /*5080*/  @!P1 IMAD.IADD R0, R2, 0x1, -R3 ;  /* 0x0000000102009824 */ /* 0x000fe400078e0a03 */
[----:B------:R-:W-:Y:S02]  /*5090*/  @!P1 IMAD.IADD R2, R3, 0x1, -R2 ;  /* 0x0000000103029824 */ /* 0x000fe400078e0a02 */
[----:B------:R-:W-:Y:S02]  /*50a0*/  @!P1 IMAD R44, R0, R7, R44 ;  /* 0x00000007002c9224 */ /* 0x000fe400078e022c */
[----:B------:R-:W-:Y:S01]  /*50b0*/  @!P1 IMAD R43, R2, R8, R43 ;  /* 0x00000008022b9224 */ /* 0x000fe200078e022b */
[----:B------:R-:W-:Y:S06]  /*50c0*/  @!P0 BRA `(.L_x_85) ;  /* 0x00000000007c8947 */ /* 0x000fec0003800000 */
[----:B------:R-:W1:Y:S01]  /*50d0*/  LDCU.64 UR8, c[0x4][0x80] ;  /* 0x01001000ff0877ac */ /* 0x000e620008000a00 */
[----:B------:R-:W-:Y:S01]  /*50e0*/  MOV R2, 0x0 ;  /* 0x0000000000027802 */ /* 0x000fe20000000f00 */
[----:B------:R-:W-:Y:S02]  /*50f0*/  HFMA2 R12, -RZ, RZ, 0, 5.9604644775390625e-08 ;  /* 0x00000001ff0c7431 */ /* 0x000fe400000001ff */
[----:B------:R-:W-:Y:S01]  /*5100*/  IMAD.MOV.U32 R8, RZ, RZ, 0x70 ;  /* 0x00000070ff087424 */ /* 0x000fe200078e00ff */
[----:B------:R2:W3:Y:S01]  /*5110*/  LDC.64 R14, c[0x4][R2] ;  /* 0x01000000020e7b82 */ /* 0x0004e20000000a00 */
[----:B------:R-:W4:Y:S01]  /*5120*/  LDCU.64 UR6, c[0x4][0x88] ;  /* 0x01001100ff0677ac */ /* 0x000f220008000a00 */
[----:B------:R-:W-:Y:S01]  /*5130*/  IMAD.MOV.U32 R13, RZ, RZ, RZ ;  /* 0x000000ffff0d7224 */ /* 0x000fe200078e00ff */
[----:B------:R-:W2:Y:S01]  /*5140*/  LDCU.64 UR4, c[0x4][0x8] ;  /* 0x01000100ff0477ac */ /* 0x000ea20008000a00 */
[----:B-1----:R-:W-:Y:S01]  /*5150*/  MOV R5, UR9 ;  /* 0x0000000900057c02 */ /* 0x002fe20008000f00 */
[----:B------:R-:W-:Y:S01]  /*5160*/  IMAD.U32 R4, RZ, RZ, UR8 ;  /* 0x00000008ff047e24 */ /* 0x000fe2000f8e00ff */
[----:B----4-:R-:W-:Y:S01]  /*5170*/  MOV R7, UR7 ;  /* 0x0000000700077c02 */ /* 0x010fe20008000f00 */
[----:B------:R-:W-:Y:S01]  /*5180*/  IMAD.U32 R6, RZ, RZ, UR6 ;  /* 0x00000006ff067e24 */ /* 0x000fe2000f8e00ff */
[----:B--2---:R-:W-:Y:S01]  /*5190*/  MOV R11, UR5 ;  /* 0x00000005000b7c02 */ /* 0x004fe20008000f00 */
[----:B------:R-:W-:Y:S02]  /*51a0*/  IMAD.U32 R10, RZ, RZ, UR4 ;  /* 0x00000004ff0a7e24 */ /* 0x000fe4000f8e00ff */
[----:B------:R-:W-:Y:S07]  /*51b0*/  LEPC R20, `(.L_x_86) ;  /* 0x000000001014794e */ /* 0x000fee0000000000 */
[----:B---3-5:R-:W-:Y:S05]  /*51c0*/  CALL.ABS.NOINC R14 ;  /* 0x000000000e007343 */ /* 0x028fea0003c00000 */
.L_x_86:
[----:B------:R-:W1:Y:S01]  /*51d0*/  LDCU.64 UR8, c[0x4][0x80] ;  /* 0x01001000ff0877ac */ /* 0x000e620008000a00 */
[----:B------:R-:W2:Y:S01]  /*51e0*/  LDC.64 R2, c[0x4][R2] ;  /* 0x0100000002027b82 */ /* 0x000ea20000000a00 */
[----:B------:R-:W-:Y:S02]  /*51f0*/  HFMA2 R12, -RZ, RZ, 0, 5.9604644775390625e-08 ;  /* 0x00000001ff0c7431 */ /* 0x000fe400000001ff */
[----:B------:R-:W-:Y:S02]  /*5200*/  IMAD.MOV.U32 R8, RZ, RZ, 0x70 ;  /* 0x00000070ff087424 */ /* 0x000fe400078e00ff */
[----:B------:R-:W-:Y:S01]  /*5210*/  IMAD.MOV.U32 R13, RZ, RZ, RZ ;  /* 0x000000ffff0d7224 */ /* 0x000fe200078e00ff */
[----:B------:R-:W3:Y:S01]  /*5220*/  LDCU.64 UR6, c[0x4][0x88] ;  /* 0x01001100ff0677ac */ /* 0x000ee20008000a00 */
[----:B------:R-:W4:Y:S01]  /*5230*/  LDCU.64 UR4, c[0x4][0x8] ;  /* 0x01000100ff0477ac */ /* 0x000f220008000a00 */
[----:B-1----:R-:W-:Y:S02]  /*5240*/  MOV R4, UR8 ;  /* 0x0000000800047c02 */ /* 0x002fe40008000f00 */
[----:B------:R-:W-:Y:S02]  /*5250*/  MOV R5, UR9 ;  /* 0x0000000900057c02 */ /* 0x000fe40008000f00 */
[----:B---3--:R-:W-:Y:S01]  /*5260*/  MOV R7, UR7 ;  /* 0x0000000700077c02 */ /* 0x008fe20008000f00 */
[----:B------:R-:W-:Y:S01]  /*5270*/  IMAD.U32 R6, RZ, RZ, UR6 ;  /* 0x00000006ff067e24 */ /* 0x000fe2000f8e00ff */
[----:B----4-:R-:W-:Y:S01]  /*5280*/  MOV R11, UR5 ;  /* 0x00000005000b7c02 */ /* 0x010fe20008000f00 */
[----:B------:R-:W-:Y:S02]  /*5290*/  IMAD.U32 R10, RZ, RZ, UR4 ;  /* 0x00000004ff0a7e24 */ /* 0x000fe4000f8e00ff */
[----:B------:R-:W-:Y:S07]  /*52a0*/  LEPC R20, `(.L_x_85) ;  /* 0x000000001014794e */ /* 0x000fee0000000000 */
[----:B--2---:R-:W-:Y:S05]  /*52b0*/  CALL.ABS.NOINC R2 ;  /* 0x0000000002007343 */ /* 0x004fea0003c00000 */
.L_x_85:
[----:B------:R-:W-:Y:S05]  /*52c0*/  BSYNC.RECONVERGENT B6 ;  /* 0x0000000000067941 */ /* 0x000fea0003800200 */
.L_x_84:
[----:B------:R-:W-:Y:S01]  /*52d0*/  ISETP.NE.U32.AND P4, PT, R82, RZ, PT ;  /* 0x000000ff5200720c */ /* 0x000fe20003f85070 */
[----:B------:R-:W-:Y:S01]  /*52e0*/  UISETP.NE.AND UP2, UPT, UR50, URZ, UPT ;  /* 0x000000ff3200728c */ /* 0x000fe2000bf45270 */
[----:B------:R-:W-:Y:S01]  /*52f0*/  ISETP.NE.U32.AND P2, PT, RZ, UR38, PT ;  /* 0x00000026ff007c0c */ /* 0x000fe2000bf45070 */
[----:B------:R-:W-:Y:S01]  /*5300*/  UISETP.NE.U32.AND UP1, UPT, UR44, URZ, UPT ;  /* 0x000000ff2c00728c */ /* 0x000fe2000bf25070 */
[----:B------:R-:W-:Y:S01]  /*5310*/  ISETP.NE.AND.EX P4, PT, R83, RZ, PT, P4 ;  /* 0x000000ff5300720c */ /* 0x000fe20003f85340 */
[----:B------:R-:W-:Y:S01]  /*5320*/  UPLOP3.LUT UP0, UPT, UPT, UPT, UPT, 0x40, 0x4 ;  /* 0x000000000004789c */ /* 0x000fe20003f0e870 */
[----:B------:R-:W-:Y:S01]  /*5330*/  ISETP.NE.AND.EX P2, PT, RZ, UR39, PT, P2 ;  /* 0x00000027ff007c0c */ /* 0x000fe2000bf45320 */
[----:B------:R-:W-:Y:S01]  /*5340*/  UISETP.NE.AND.EX UP1, UPT, UR45, URZ, UPT, UP1 ;  /* 0x000000ff2d00728c */ /* 0x000fe2000bf25310 */
[----:B------:R-:W-:Y:S04]  /*5350*/  PLOP3.LUT P1, PT, PT, PT, UP2, 0x80, 0x8 ;  /* 0x000000000008781c */ /* 0x000fe80003f2f028 */
[----:B------:R-:W-:Y:S06]  /*5360*/  @UP2 UPLOP3.LUT UP0, UPT, UPT, UPT, UP1, 0x80, 0x8 ;  /* 0x000000000008289c */ /* 0x000fec0003f0f010 */
[----:B------:R-:W-:Y:S01]  /*5370*/  PLOP3.LUT P0, PT, PT, PT, UP0, 0x80, 0x8 ;  /* 0x000000000008781c */ /* 0x000fe20003f0f008 */
[----:B------:R-:W-:Y:S01]  /*5380*/  @!UPT UIADD3 URZ, UPT, UPT, URZ, URZ, URZ ;  /* 0x000000fffffff290 */ /* 0x000fe2000fffe0ff */
[----:B------:R-:W-:Y:S11]  /*5390*/  BRA.U !UP1, `(.L_x_87) ;  /* 0x0000000109387547 */ /* 0x000ff6000b800000 */
[----:B------:R-:W-:Y:S01]  /*53a0*/  UISETP.NE.U32.AND UP0, UPT, UR38, URZ, UPT ;  /* 0x000000ff2600728c */ /* 0x000fe2000bf05070 */
[----:B------:R-:W-:Y:S02]  /*53b0*/  HFMA2 R0, -RZ, RZ, 0, 5.9604644775390625e-08 ;  /* 0x00000001ff007431 */ /* 0x000fe400000001ff */
[----:B------:R-:W-:Y:S01]  /*53c0*/  IMAD.MOV.U32 R88, RZ, RZ, 0x1 ;  /* 0x00000001ff587424 */ /* 0x000fe200078e00ff */
[----:B------:R-:W-:Y:S06]  /*53d0*/  UISETP.NE.AND.EX UP0, UPT, UR39, URZ, UPT, UP0 ;  /* 0x000000ff2700728c */ /* 0x000fec000bf05300 */
[----:B------:R-:W-:Y:S05]  /*53e0*/  PLOP3.LUT P3, PT, PT, PT, UP0, 0x80, 0x8 ;  /* 0x000000000008781c */ /* 0x000fea0003f6f008 */
[----:B------:R-:W1:Y:S01]  /*53f0*/  @UP0 LDCU.64 UR6, c[0x0][0x888] ;  /* 0x00011100ff0607ac */ /* 0x000e620008000a00 */
[----:B------:R-:W-:Y:S07]  /*5400*/  @UP0 UIMAD UR4, UR36, UR44, URZ ;  /* 0x0000002c240402a4 */ /* 0x000fee000f8e02ff */
[----:B------:R-:W-:Y:S01]  /*5410*/  @!P3 PRMT R88, R0, 0x7610, R88 ;  /* 0x000076100058b816 */ /* 0x000fe20000000058 */
[----:B-1----:R-:W-:Y:S03]  /*5420*/  @UP0 UIMAD.WIDE UR6, UR4, 0x4, UR6 ;  /* 0x00000004040608a5 */ /* 0x002fe6000f8e0206 */
[----:B------:R-:W1:Y:S03]  /*5430*/  @!UP0 LDCU UR4, c[0x0][0x880] ;  /* 0x00011000ff0487ac */ /* 0x000e660008000800 */
[----:B------:R-:W-:Y:S01]  /*5440*/  IMAD.U32 R2, RZ, RZ, UR6 ;  /* 0x00000006ff027e24 */ /* 0x000fe2000f8e00ff */
[----:B------:R-:W-:Y:S05]  /*5450*/  MOV R3, UR7 ;  /* 0x0000000700037c02 */ /* 0x000fea0008000f00 */
[----:B-----5:R2:W5:Y:S02]  /*5460*/  @P3 LDG.E R49, desc[UR46][R2.64] ;  /* 0x0000002e02313981 */ /* 0x020564000c1e1900 */
[----:B-12---:R-:W-:Y:S02]  /*5470*/  @!P3 IMAD.U32 R49, RZ, RZ, UR4 ;  /* 0x00000004ff31be24 */ /* 0x006fe4000f8e00ff */
.L_x_87:
[----:B------:R-:W-:Y:S05]  /*5480*/  @!P4 BRA `(.L_x_88) ;  /* 0x000000000020c947 */ /* 0x000fea0003800000 */
[----:B------:R-:W-:Y:S04]  /*5490*/  ISETP.NE.U32.AND P3, PT, R80, RZ, PT ;  /* 0x000000ff5000720c */ /* 0x000fe80003f65070 */
[----:B------:R-:W-:Y:S11]  /*54a0*/  ISETP.NE.AND.EX P3, PT, R81, RZ, PT, P3 ;  /* 0x000000ff5100720c */ /* 0x000ff60003f65330 */
[----:B------:R-:W-:Y:S02]  /*54b0*/  @!UPT UIADD3 URZ, UPT, UPT, URZ, URZ, URZ ;  /* 0x000000fffffff290 */ /* 0x000fe4000fffe0ff */
[----:B------:R-:W1:Y:S01]  /*54c0*/  @P3 LDC.64 R2, c[0x0][0x8a8] ;  /* 0x00022a00ff023b82 */ /* 0x000e620000000a00 */
[----:B------:R-:W-:Y:S04]  /*54d0*/  @P3 IMAD R0, R82, UR36, RZ ;  /* 0x0000002452003c24 */ /* 0x000fe8000f8e02ff */
[----:B-1----:R-:W-:Y:S05]  /*54e0*/  @P3 IMAD.WIDE R2, R0, 0x4, R2 ;  /* 0x0000000400023825 */ /* 0x002fea00078e0202 */
[----:B-----5:R1:W5:Y:S02]  /*54f0*/  @P3 LDG.E R47, desc[UR46][R2.64] ;  /* 0x0000002e022f3981 */ /* 0x020364000c1e1900 */
[----:B-1----:R-:W2:Y:S02]  /*5500*/  @!P3 LDC R47, c[0x0][0x8a0] ;  /* 0x00022800ff2fbb82 */ /* 0x002ea40000000800 */
.L_x_88:
[----:B-----5:R-:W-:Y:S01]  /*5510*/  FSETP.NEU.AND P3, PT, R49, RZ, PT ;  /* 0x000000ff3100720b */ /* 0x020fe20003f6d000 */
[----:B------:R-:W-:Y:S01]  /*5520*/  IMAD.SHL.U32 R66, R92, 0x2, RZ ;  /* 0x000000025c427824 */ /* 0x000fe200078e00ff */
[----:B------:R-:W-:Y:S01]  /*5530*/  SEL R4, RZ, 0xffffffff, P2 ;  /* 0xffffffffff047807 */ /* 0x000fe20001000000 */
[----:B------:R-:W-:Y:S01]  /*5540*/  BSSY B1, `(.L_x_89) ;  /* 0x0000043000017945 */ /* 0x000fe20003800000 */
[----:B------:R-:W-:Y:S01]  /*5550*/  @P1 LOP3.LUT P2, RZ, R88, 0xff, RZ, 0xc0, !PT ;  /* 0x000000ff58ff1812 */ /* 0x000fe2000784c0ff */
[----:B------:R-:W-:Y:S01]  /*5560*/  VIADD R107, R66, UR48 ;  /* 0x00000030426b7c36 */ /* 0x000fe20008000000 */
[----:B------:R-:W-:Y:S01]  /*5570*/  @P1 SEL R0, RZ, 0xffffffff, P3 ;  /* 0xffffffffff001807 */ /* 0x000fe20001800000 */
[----:B------:R-:W-:Y:S01]  /*5580*/  IMAD.MOV.U32 R67, RZ, RZ, 0x1 ;  /* 0x00000001ff437424 */ /* 0x000fe200078e00ff */
[----:B------:R-:W-:Y:S01]  /*5590*/  LOP3.LUT R98, R98, 0x1, RZ, 0x3c, !PT ;  /* 0x0000000162627812 */ /* 0x000fe200078e3cff */
[----:B------:R-:W-:Y:S01]  /*55a0*/  IMAD.MOV.U32 R65, RZ, RZ, RZ ;  /* 0x000000ffff417224 */ /* 0x000fe200078e00ff */
[----:B------:R-:W-:Y:S02]  /*55b0*/  @P0 SEL R0, R4, R0, !P2 ;  /* 0x0000000004000207 */ /* 0x000fe40005000000 */
[----:B------:R-:W-:Y:S02]  /*55c0*/  CS2R R78, SRZ ;  /* 0x00000000004e7805 */ /* 0x000fe4000001ff00 */
[----:B------:R-:W-:Y:S02]  /*55d0*/  LEA R64, R45, UR48, 0x3 ;  /* 0x000000302d407c11 */ /* 0x000fe4000f8e18ff */
[----:B------:R-:W-:Y:S02]  /*55e0*/  CS2R R76, SRZ ;  /* 0x00000000004c7805 */ /* 0x000fe4000001ff00 */
[----:B------:R-:W-:Y:S02]  /*55f0*/  @P1 LOP3.LUT R0, R0, 0x1, RZ, 0xc0, !PT ;  /* 0x0000000100001812 */ /* 0x000fe400078ec0ff */
[----:B------:R-:W-:Y:S02]  /*5600*/  CS2R R70, SRZ ;  /* 0x0000000000467805 */ /* 0x000fe4000001ff00 */
[----:B------:R-:W-:Y:S02]  /*5610*/  SHF.L.U32 R2, R97, 0x1f, RZ ;  /* 0x0000001f61027819 */ /* 0x000fe400000006ff */
[----:B------:R-:W-:Y:S02]  /*5620*/  CS2R R68, SRZ ;  /* 0x0000000000447805 */ /* 0x000fe4000001ff00 */
[----:B------:R-:W-:Y:S02]  /*5630*/  ISETP.NE.U32.OR P6, PT, R0, 0x1, !P1 ;  /* 0x000000010000780c */ /* 0x000fe40004fc5470 */
[----:B------:R-:W-:Y:S02]  /*5640*/  CS2R R62, SRZ ;  /* 0x00000000003e7805 */ /* 0x000fe4000001ff00 */
[----:B------:R-:W-:Y:S02]  /*5650*/  PLOP3.LUT P2, PT, PT, PT, UP1, 0x80, 0x8 ;  /* 0x000000000008781c */ /* 0x000fe40003f4f018 */
[----:B------:R-:W-:Y:S02]  /*5660*/  CS2R R60, SRZ ;  /* 0x00000000003c7805 */ /* 0x000fe4000001ff00 */
[----:B------:R-:W-:Y:S02]  /*5670*/  LEA.HI R48, R45, R45, RZ, 0x1 ;  /* 0x0000002d2d307211 */ /* 0x000fe400078f08ff */
[----:B------:R-:W-:Y:S02]  /*5680*/  CS2R R58, SRZ ;  /* 0x00000000003a7805 */ /* 0x000fe4000001ff00 */
[----:B------:R-:W-:Y:S02]  /*5690*/  LOP3.LUT P4, R103, R88, 0xff, RZ, 0xc0, !PT ;  /* 0x000000ff58677812 */ /* 0x000fe4000788c0ff */
[----:B------:R-:W-:Y:S02]  /*56a0*/  CS2R R56, SRZ ;  /* 0x0000000000387805 */ /* 0x000fe4000001ff00 */
[----:B------:R-:W-:Y:S01]  /*56b0*/  SEL R3, RZ, 0xffffffff, P3 ;  /* 0xffffffffff037807 */ /* 0x000fe20001800000 */
[----:B------:R-:W-:Y:S01]  /*56c0*/  VIADD R108, R107, 0x400 ;  /* 0x000004006b6c7836 */ /* 0x000fe20000000000 */
[----:B------:R-:W-:Y:S01]  /*56d0*/  P2R R105, PR, RZ, 0x40 ;  /* 0x00000040ff697803 */ /* 0x000fe20000000000 */
[----:B------:R-:W-:Y:S01]  /*56e0*/  IMAD.IADD R106, R99, 0x1, R107 ;  /* 0x00000001636a7824 */ /* 0x000fe200078e026b */
[----:B------:R-:W-:Y:S02]  /*56f0*/  @P6 SHF.L.U32 R0, R98, 0x1f, RZ ;  /* 0x0000001f62006819 */ /* 0x000fe400000006ff */
[----:B------:R-:W-:Y:S02]  /*5700*/  @P2 SEL R3, R4, R3, !P4 ;  /* 0x0000000304032207 */ /* 0x000fe40006000000 */
[----:B------:R1:W3:Y:S02]  /*5710*/  @P6 SYNCS.PHASECHK.TRANS64.TRYWAIT P1, [UR48+0x30], R0 ;  /* 0x00003000ff0065a7 */ /* 0x0002e40008021130 */
[----:B------:R-:W-:Y:S04]  /*5720*/  LOP3.LUT R3, R3, 0x1, RZ, 0xc0, !PT ;  /* 0x0000000103037812 */ /* 0x000fe800078ec0ff */
[----:B------:R-:W-:Y:S04]  /*5730*/  ISETP.NE.U32.AND P5, PT, R3, 0x1, PT ;  /* 0x000000010300780c */ /* 0x000fe80003fa5070 */
[----:B------:R-:W-:Y:S01]  /*5740*/  P2R R72, PR, RZ, 0x20 ;  /* 0x00000020ff487803 */ /* 0x000fe20000000000 */
[----:B------:R4:W2:Y:S01]  /*5750*/  SYNCS.PHASECHK.TRANS64.TRYWAIT P0, [R64+URZ+0xa0], R2 ;  /* 0x0000a002400075a7 */ /* 0x0008a200080011ff */
[C---:B-1----:R-:W-:Y:S01]  /*5760*/  IMAD.SHL.U32 R0, R48.reuse, 0x80, RZ ;  /* 0x0000008030007824 */ /* 0x042fe200078e00ff */
[----:B------:R-:W-:Y:S04]  /*5770*/  LOP3.LUT R48, R48, 0xffe, RZ, 0xc0, !PT ;  /* 0x00000ffe30307812 */ /* 0x000fe800078ec0ff */
[----:B------:R-:W-:Y:S01]  /*5780*/  LOP3.LUT R0, R0, 0xffffff00, RZ, 0xc0, !PT ;  /* 0xffffff0000007812 */ /* 0x000fe200078ec0ff */
[----:B------:R-:W-:Y:S04]  /*5790*/  IMAD.IADD R48, R45, 0x1, -R48 ;  /* 0x000000012d307824 */ /* 0x000fe800078e0a30 */
[----:B------:R-:W-:Y:S04]  /*57a0*/  IMAD.IADD R0, R46, 0x1, R0 ;  /* 0x000000012e007824 */ /* 0x000fe800078e0200 */
[----:B------:R-:W-:Y:S01]  /*57b0*/  IMAD R48, R48, 0x100000, R0 ;  /* 0x0010000030307824 */ /* 0x000fe200078e0200 */
[----:B---3--:R-:W-:Y:S01]  /*57c0*/  @P6 SEL R67, RZ, 0x1, !P1 ;  /* 0x00000001ff436807 */ /* 0x008fe20004800000 */
[----:B----4-:R-:W-:Y:S06]  /*57d0*/  @!P6 BRA `(.L_x_90) ;  /* 0x000000000064e947 */ /* 0x010fec0003800000 */
[----:B------:R-:W-:Y:S01]  /*57e0*/  @P5 IMAD R5, R100, 0x2, R108 ;  /* 0x0000000264055824 */ /* 0x000fe200078e026c */
[----:B------:R-:W-:Y:S01]  /*57f0*/  ISETP.NE.AND P1, PT, R67, RZ, PT ;  /* 0x000000ff4300720c */ /* 0x000fe20003f25270 */
[----:B------:R-:W-:Y:S01]  /*5800*/  IMAD.MOV.U32 R78, RZ, RZ, RZ ;  /* 0x000000ffff4e7224 */ /* 0x000fe200078e00ff */
[----:B------:R-:W-:Y:S01]  /*5810*/  BSSY B0, `(.L_x_91) ;  /* 0x000000d000007945 */ /* 0x000fe20003800000 */
[----:B------:R-:W-:Y:S01]  /*5820*/  @P5 IMAD.IADD R4, R99, 0x1, R5 ;  /* 0x0000000163045824 */ /* 0x000fe200078e0205 */
[----:B------:R-:W-:Y:S02]  /*5830*/  CS2R R70, SRZ ;  /* 0x0000000000467805 */ /* 0x000fe4000001ff00 */
[----:B------:R-:W-:Y:S02]  /*5840*/  CS2R R68, SRZ ;  /* 0x0000000000447805 */ /* 0x000fe4000001ff00 */
[----:B------:R-:W-:Y:S02]  /*5850*/  CS2R R76, SRZ ;  /* 0x00000000004c7805 */ /* 0x000fe4000001ff00 */
[----:B------:R-:W-:Y:S02]  /*5860*/  CS2R R58, SRZ ;  /* 0x00000000003a7805 */ /* 0x000fe4000001ff00 */
[----:B------:R-:W-:Y:S02]  /*5870*/  CS2R R56, SRZ ;  /* 0x0000000000387805 */ /* 0x000fe4000001ff00 */
[----:B------:R-:W-:Y:S02]  /*5880*/  CS2R R62, SRZ ;  /* 0x00000000003e7805 */ /* 0x000fe4000001ff00 */
[----:B------:R-:W-:Y:S01]  /*5890*/  CS2R R60, SRZ ;  /* 0x00000000003c7805 */ /* 0x000fe2000001ff00 */
[----:B------:R-:W-:Y:S06]  /*58a0*/  @P1 BRA `(.L_x_92) ;  /* 0x00000000000c1947 */ /* 0x000fec0003800000 */
[----:B------:R-:W-:Y:S04]  /*58b0*/  SHF.L.U32 R3, R98, 0x1f, RZ ;  /* 0x0000001f62037819 */ /* 0x000fe800000006ff */
[----:B------:R-:W1:Y:S02]  /*58c0*/  SYNCS.PHASECHK.TRANS64.TRYWAIT P1, [UR48+0x30], R3 ;  /* 0x00003003ff0075a7 */ /* 0x000e640008021130 */
[----:B-1----:R-:W-:Y:S05]  /*58d0*/  @!P1 BRA `(.L_x_93) ;  /* 0x0000003c00689947 */ /* 0x002fea0003800000 */
.L_x_92:
[----:B------:R-:W-:Y:S05]  /*58e0*/  BSYNC B0 ;  /* 0x0000000000007941 */ /* 0x000fea0003800000 */
.L_x_91:
[----:B------:R-:W-:Y:S01]  /*58f0*/  ISETP.NE.AND P1, PT, R72, RZ, PT ;  /* 0x000000ff4800720c */ /* 0x000fe20003f25270 */
[----:B------:R-:W-:Y:S11]  /*5900*/  HFMA2 R65, -RZ, RZ, 0, 5.9604644775390625e-08 ;  /* 0x00000001ff417431 */ /* 0x000ff600000001ff */
[----:B------:R-:W-:Y:S01]  /*5910*/  @!UPT UIADD3 URZ, UPT, UPT, URZ, URZ, URZ ;  /* 0x000000fffffff290 */ /* 0x000fe2000fffe0ff */
[----:B------:R-:W-:Y:S05]  /*5920*/  @P1 WARPSYNC.ALL ;  /* 0x0000000000001948 */ /* 0x000fea0003800000 */
[----:B------:R3:W4:Y:S04]  /*5930*/  @P1 LDSM.16.M88.4 R68, [R5] ;  /* 0x000000000544183b */ /* 0x0007280000000200 */
[----:B------:R3:W1:Y:S04]  /*5940*/  @P1 LDSM.16.M88.4 R76, [R4] ;  /* 0x00000000044c183b */ /* 0x0006680000000200 */
[----:B------:R3:W1:Y:S04]  /*5950*/  @P1 LDSM.16.M88.4 R56, [R66+UR48+0x400] ;  /* 0x000400304238183b */ /* 0x0006680008000200 */
[----:B------:R3:W1:Y:S02]  /*5960*/  @P1 LDSM.16.M88.4 R60, [R106+0x400] ;  /* 0x000400006a3c183b */ /* 0x0006640000000200 */
.L_x_90:
[----:B------:R-:W-:Y:S05]  /*5970*/  BSYNC B1 ;  /* 0x0000000000017941 */ /* 0x000fea0003800000 */
.L_x_89:
[----:B-1----:R-:W-:Y:S04]  /*5980*/  SHF.R.U32.HI R0, RZ, 0x15, R48 ;  /* 0x00000015ff007819 */ /* 0x002fe80000011630 */
[----:B------:R-:W-:Y:S01]  /*5990*/  LOP3.LUT P1, RZ, R0, 0x3, R93, 0x48, !PT ;  /* 0x0000000300ff7812 */ /* 0x000fe2000782485d */
[----:B------:R-:W-:Y:S01]  /*59a0*/  @!UPT UIADD3 URZ, UPT, UPT, URZ, URZ, URZ ;  /* 0x000000fffffff290 */ /* 0x000fe2000fffe0ff */
[----:B--2---:R-:W-:Y:S11]  /*59b0*/  @P0 BRA `(.L_x_94) ;  /* 0x0000000000080947 */ /* 0x004ff60003800000 */
[----:B------:R-:W1:Y:S02]  /*59c0*/  SYNCS.PHASECHK.TRANS64.TRYWAIT P0, [R64+URZ+0xa0], R2 ;  /* 0x0000a002400075a7 */ /* 0x000e6400080011ff */
[----:B-1----:R-:W-:Y:S05]  /*59d0*/  @!P0 BRA `(.L_x_95) ;  /* 0x0000003c00408947 */ /* 0x002fea0003800000 */
.L_x_94:
[----:B------:R-:W-:Y:S05]  /*59e0*/  @!P1 BRA `(.L_x_96) ;  /* 0x0000000000409947 */ /* 0x000fea0003800000 */
[----:B------:R-:W3:Y:S01]  /*59f0*/  LDCU.64 UR8, c[0x4][0x70] ;  /* 0x01000e00ff0877ac */ /* 0x000ee20008000a00 */
[----:B------:R-:W-:Y:S01]  /*5a00*/  MOV R3, 0x0 ;  /* 0x0000000000037802 */ /* 0x000fe20000000f00 */
[----:B------:R-:W-:Y:S02]  /*5a10*/  HFMA2 R12, -RZ, RZ, 0, 5.9604644775390625e-08 ;  /* 0x00000001ff0c7431 */ /* 0x000fe400000001ff */
[----:B------:R-:W-:Y:S02]  /*5a20*/  IMAD.MOV.U32 R8, RZ, RZ, 0x192 ;  /* 0x00000192ff087424 */ /* 0x000fe400078e00ff */
[----:B------:R-:W-:Y:S01]  /*5a30*/  IMAD.MOV.U32 R13, RZ, RZ, RZ ;  /* 0x000000ffff0d7224 */ /* 0x000fe200078e00ff */
[----:B------:R-:W2:Y:S01]  /*5a40*/  LDCU.64 UR6, c[0x4][0x78] ;  /* 0x01000f00ff0677ac */ /* 0x000ea20008000a00 */
[----:B-1----:R-:W1:Y:S01]  /*5a50*/  LDC.64 R2, c[0x4][R3] ;  /* 0x0100000003027b82 */ /* 0x002e620000000a00 */
[----:B------:R-:W5:Y:S01]  /*5a60*/  LDCU.64 UR4, c[0x4][0x10] ;  /* 0x01000200ff0477ac */ /* 0x000f620008000a00 */
[----:B---3--:R-:W-:Y:S01]  /*5a70*/  MOV R5, UR9 ;  /* 0x0000000900057c02 */ /* 0x008fe20008000f00 */
[----:B------:R-:W-:Y:S01]  /*5a80*/  IMAD.U32 R4, RZ, RZ, UR8 ;  /* 0x00000008ff047e24 */ /* 0x000fe2000f8e00ff */
[----:B--2---:R-:W-:Y:S01]  /*5a90*/  MOV R7, UR7 ;  /* 0x0000000700077c02 */ /* 0x004fe20008000f00 */
[----:B------:R-:W-:Y:S01]  /*5aa0*/  IMAD.U32 R6, RZ, RZ, UR6 ;  /* 0x00000006ff067e24 */ /* 0x000fe2000f8e00ff */
[----:B-----5:R-:W-:Y:S01]  /*5ab0*/  MOV R11, UR5 ;  /* 0x00000005000b7c02 */ /* 0x020fe20008000f00 */
[----:B------:R-:W-:Y:S02]  /*5ac0*/  IMAD.U32 R10, RZ, RZ, UR4 ;  /* 0x00000004ff0a7e24 */ /* 0x000fe4000f8e00ff */
[----:B------:R-:W-:Y:S07]  /*5ad0*/  LEPC R20, `(.L_x_96) ;  /* 0x000000001014794e */ /* 0x000fee0000000000 */
[----:B-1--4-:R-:W-:Y:S05]  /*5ae0*/  CALL.ABS.NOINC R2 ;  /* 0x0000000002007343 */ /* 0x012fea0003c00000 */
.L_x_96:
[----:B------:R-:W-:Y:S01]  /*5af0*/  SHF.L.U32 R50, R56, 0x10, RZ ;  /* 0x0000001038327819 */ /* 0x000fe200000006ff */
[----:B------:R-:W-:Y:S05]  /*5b00*/  WARPSYNC.ALL ;  /* 0x0000000000007948 */ /* 0x000fea0003800000 */
[----:B------:R-:W-:Y:S01]  /*5b10*/  R2UR UR4, R48 ;  /* 0x00000000300472ca */ /* 0x000fe200000e0000 */
[----:B------:R-:W-:Y:S01]  /*5b20*/  BSSY.RECONVERGENT B0, `(.L_x_97) ;  /* 0x000008b000007945 */ /* 0x000fe20003800200 */
[----:B------:R-:W-:Y:S02]  /*5b30*/  LOP3.LUT R51, R56, 0xffff0000, RZ, 0xc0, !PT ;  /* 0xffff000038337812 */ /* 0x000fe400078ec0ff */
[----:B------:R-:W-:Y:S02]  /*5b40*/  SHF.L.U32 R52, R57, 0x10, RZ ;  /* 0x0000001039347819 */ /* 0x000fe400000006ff */
[----:B------:R-:W-:Y:S02]  /*5b50*/  SHF.L.U32 R73, R100, 0x1, RZ ;  /* 0x0000000164497819 */ /* 0x000fe400000006ff */
[----:B------:R-:W-:Y:S02]  /*5b60*/  ISETP.NE.AND P0, PT, R101, RZ, PT ;  /* 0x000000ff6500720c */ /* 0x000fe40003f05270 */
[----:B------:R-:W-:Y:S03]  /*5b70*/  IADD3 R108, PT, PT, R108, R73, RZ ;  /* 0x000000496c6c7210 */ /* 0x000fe60007ffe0ff */
[----:B---3--:R-:W2:Y:S01]  /*5b80*/  LDTM.16dp256bit.x8 R4, tmem[UR4] ;  /* 0x00000004000479ee */ /* 0x008ea200081a0000 */
[----:B------:R-:W-:Y:S01]  /*5b90*/  IADD3 R109, PT, PT, R99, R108, RZ ;  /* 0x0000006c636d7210 */ /* 0x000fe20007ffe0ff */
[C---:B--2---:R-:W-:Y:S01]  /*5ba0*/  FMUL R0, R47.reuse, R4 ;  /* 0x000000042f007220 */ /* 0x044fe20000400000 */
[C---:B-1----:R-:W-:Y:S01]  /*5bb0*/  FMUL R2, R47.reuse, R5 ;  /* 0x000000052f027220 */ /* 0x042fe20000400000 */
[C---:B------:R-:W-:Y:S01]  /*5bc0*/  FMUL R4, R47.reuse, R8 ;  /* 0x000000082f047220 */ /* 0x040fe20000400000 */
[C---:B------:R-:W-:Y:S01]  /*5bd0*/  FMUL R3, R47.reuse, R6 ;  /* 0x000000062f037220 */ /* 0x040fe20000400000 */
[C---:B------:R-:W-:Y:S01]  /*5be0*/  FMUL R5, R47.reuse, R9 ;  /* 0x000000092f057220 */ /* 0x040fe20000400000 */
[C---:B------:R-:W-:Y:S01]  /*5bf0*/  FMUL R8, R47.reuse, R12 ;  /* 0x0000000c2f087220 */ /* 0x040fe20000400000 */
[C---:B------:R-:W-:Y:S01]  /*5c00*/  FMUL R6, R47.reuse, R10 ;  /* 0x0000000a2f067220 */ /* 0x040fe20000400000 */
[C---:B------:R-:W-:Y:S01]  /*5c10*/  FMUL R9, R47.reuse, R13 ;  /* 0x0000000d2f097220 */ /* 0x040fe20000400000 */
[----:B------:R-:W-:Y:S01]  /*5c20*/  FMUL R12, R47, R16 ;  /* 0x000000102f0c7220 */ /* 0x000fe20000400000 */
[----:B------:R-:W-:Y:S01]  /*5c30*/  FFMA R0, R49, R50, R0 ;  /* 0x0000003231007223 */ /* 0x000fe20000000000 */
[C---:B------:R-:W-:Y:S01]  /*5c40*/  FMUL R10, R47.reuse, R14 ;  /* 0x0000000e2f0a7220 */ /* 0x040fe20000400000 */
[C---:B------:R-:W-:Y:S01]  /*5c50*/  FMUL R13, R47.reuse, R17 ;  /* 0x000000112f0d7220 */ /* 0x040fe20000400000 */
[----:B------:R-:W-:Y:S01]  /*5c60*/  FMUL R16, R47, R20 ;  /* 0x000000142f107220 */ /* 0x000fe20000400000 */
[----:B------:R-:W-:Y:S01]  /*5c70*/  FFMA R2, R49, R51, R2 ;  /* 0x0000003331027223 */ /* 0x000fe20000000002 */
[C---:B------:R-:W-:Y:S01]  /*5c80*/  FMUL R14, R47.reuse, R18 ;  /* 0x000000122f0e7220 */ /* 0x040fe20000400000 */
[C---:B------:R-:W-:Y:S01]  /*5c90*/  FMUL R17, R47.reuse, R21 ;  /* 0x000000152f117220 */ /* 0x040fe20000400000 */
[C---:B------:R-:W-:Y:S01]  /*5ca0*/  FMUL R20, R47.reuse, R24 ;  /* 0x000000182f147220 */ /* 0x040fe20000400000 */
[C---:B------:R-:W-:Y:S01]  /*5cb0*/  FMUL R18, R47.reuse, R22 ;  /* 0x000000162f127220 */ /* 0x040fe20000400000 */
[C---:B------:R-:W-:Y:S01]  /*5cc0*/  FMUL R21, R47.reuse, R25 ;  /* 0x000000192f157220 */ /* 0x040fe20000400000 */
[C---:B------:R-:W-:Y:S01]  /*5cd0*/  FMUL R24, R47.reuse, R28 ;  /* 0x0000001c2f187220 */ /* 0x040fe20000400000 */
[C---:B------:R-:W-:Y:S01]  /*5ce0*/  FMUL R22, R47.reuse, R26 ;  /* 0x0000001a2f167220 */ /* 0x040fe20000400000 */
[C---:B------:R-:W-:Y:S01]  /*5cf0*/  FMUL R25, R47.reuse, R29 ;  /* 0x0000001d2f197220 */ /* 0x040fe20000400000 */
[----:B------:R-:W-:Y:S01]  /*5d00*/  FMUL R28, R47, R32 ;  /* 0x000000202f1c7220 */ /* 0x000fe20000400000 */
[----:B------:R-:W-:Y:S01]  /*5d10*/  LOP3.LUT R32, R57, 0xffff0000, RZ, 0xc0, !PT ;  /* 0xffff000039207812 */ /* 0x000fe200078ec0ff */
[C---:B------:R-:W-:Y:S01]  /*5d20*/  FMUL R26, R47.reuse, R30 ;  /* 0x0000001e2f1a7220 */ /* 0x040fe20000400000 */
[----:B------:R-:W-:Y:S01]  /*5d30*/  FMUL R29, R47, R33 ;  /* 0x000000212f1d7220 */ /* 0x000fe20000400000 */
[----:B------:R-:W-:Y:S01]  /*5d40*/  SHF.L.U32 R33, R58, 0x10, RZ ;  /* 0x000000103a217819 */ /* 0x000fe200000006ff */
[----:B------:R-:W-:Y:S01]  /*5d50*/  FFMA R3, R49, R52, R3 ;  /* 0x0000003431037223 */ /* 0x000fe20000000003 */
[----:B------:R-:W-:Y:S01]  /*5d60*/  F2FP.BF16.F32.PACK_AB R52, R2, R0 ;  /* 0x000000000234723e */ /* 0x000fe200000010ff */
[----:B------:R-:W-:Y:S01]  /*5d70*/  FMUL R7, R47, R7 ;  /* 0x000000072f077220 */ /* 0x000fe20000400000 */
[----:B------:R-:W-:Y:S01]  /*5d80*/  SHF.L.U32 R0, R59, 0x10, RZ ;  /* 0x000000103b007819 */ /* 0x000fe200000006ff */
[----:B------:R-:W-:Y:S01]  /*5d90*/  FMUL R30, R47, R34 ;  /* 0x000000222f1e7220 */ /* 0x000fe20000400000 */
[----:B------:R-:W-:Y:S01]  /*5da0*/  LOP3.LUT R34, R58, 0xffff0000, RZ, 0xc0, !PT ;  /* 0xffff00003a227812 */ /* 0x000fe200078ec0ff */
[----:B------:R-:W-:Y:S01]  /*5db0*/  FFMA R7, R49, R32, R7 ;  /* 0x0000002031077223 */ /* 0x000fe20000000007 */
[----:B------:R-:W-:Y:S01]  /*5dc0*/  LOP3.LUT R2, R59, 0xffff0000, RZ, 0xc0, !PT ;  /* 0xffff00003b027812 */ /* 0x000fe200078ec0ff */
[----:B------:R-:W-:Y:S01]  /*5dd0*/  FFMA R4, R49, R33, R4 ;  /* 0x0000002131047223 */ /* 0x000fe20000000004 */
[----:B------:R-:W-:Y:S01]  /*5de0*/  FMUL R11, R47, R11 ;  /* 0x0000000b2f0b7220 */ /* 0x000fe20000400000 */
[----:B------:R-:W-:Y:S01]  /*5df0*/  FFMA R5, R49, R34, R5 ;  /* 0x0000002231057223 */ /* 0x000fe20000000005 */
[----:B------:R-:W-:Y:S01]  /*5e00*/  F2FP.BF16.F32.PACK_AB R53, R7, R3 ;  /* 0x000000030735723e */ /* 0x000fe200000010ff */
[C---:B------:R-:W-:Y:S01]  /*5e10*/  FFMA R6, R49.reuse, R0, R6 ;  /* 0x0000000031067223 */ /* 0x040fe20000000006 */
[C---:B------:R-:W-:Y:S01]  /*5e20*/  SHF.L.U32 R0, R60.reuse, 0x10, RZ ;  /* 0x000000103c007819 */ /* 0x040fe200000006ff */
[----:B------:R-:W-:Y:S01]  /*5e30*/  FFMA R11, R49, R2, R11 ;  /* 0x00000002310b7223 */ /* 0x000fe2000000000b */
[----:B------:R-:W-:Y:S01]  /*5e40*/  LOP3.LUT R2, R60, 0xffff0000, RZ, 0xc0, !PT ;  /* 0xffff00003c027812 */ /* 0x000fe200078ec0ff */
[----:B------:R-:W-:Y:S01]  /*5e50*/  FMUL R15, R47, R15 ;  /* 0x0000000f2f0f7220 */ /* 0x000fe20000400000 */
[----:B------:R-:W-:Y:S01]  /*5e60*/  SHF.L.U32 R3, R61, 0x10, RZ ;  /* 0x000000103d037819 */ /* 0x000fe200000006ff */
[----:B------:R-:W-:Y:S01]  /*5e70*/  FFMA R8, R49, R0, R8 ;  /* 0x0000000031087223 */ /* 0x000fe20000000008 */
[----:B------:R-:W-:Y:S01]  /*5e80*/  LOP3.LUT R0, R61, 0xffff0000, RZ, 0xc0, !PT ;  /* 0xffff00003d007812 */ /* 0x000fe200078ec0ff */
[C---:B------:R-:W-:Y:S01]  /*5e90*/  FFMA R9, R49.reuse, R2, R9 ;  /* 0x0000000231097223 */ /* 0x040fe20000000009 */
[C---:B------:R-:W-:Y:S01]  /*5ea0*/  SHF.L.U32 R2, R62.reuse, 0x10, RZ ;  /* 0x000000103e027819 */ /* 0x040fe200000006ff */
[----:B------:R-:W-:Y:S01]  /*5eb0*/  FFMA R10, R49, R3, R10 ;  /* 0x00000003310a7223 */ /* 0x000fe2000000000a */
[----:B------:R-:W-:Y:S01]  /*5ec0*/  SHF.L.U32 R3, R63, 0x10, RZ ;  /* 0x000000103f037819 */ /* 0x000fe200000006ff */
[C---:B------:R-:W-:Y:S01]  /*5ed0*/  FFMA R15, R49.reuse, R0, R15 ;  /* 0x00000000310f7223 */ /* 0x040fe2000000000f */
[----:B------:R-:W-:Y:S01]  /*5ee0*/  LOP3.LUT R0, R62, 0xffff0000, RZ, 0xc0, !PT ;  /* 0xffff00003e007812 */ /* 0x000fe200078ec0ff */
[----:B------:R-:W-:Y:S01]  /*5ef0*/  FFMA R12, R49, R2, R12 ;  /* 0x00000002310c7223 */ /* 0x000fe2000000000c */
[C---:B----4-:R-:W-:Y:S01]  /*5f00*/  SHF.L.U32 R2, R68.reuse, 0x10, RZ ;  /* 0x0000001044027819 */ /* 0x050fe200000006ff */
[----:B------:R-:W-:Y:S01]  /*5f10*/  FMUL R19, R47, R19 ;  /* 0x000000132f137220 */ /* 0x000fe20000400000 */
[----:B------:R-:W-:Y:S01]  /*5f20*/  F2FP.BF16.F32.PACK_AB R54, R5, R4 ;  /* 0x000000040536723e */ /* 0x000fe200000010ff */
[----:B------:R-:W-:Y:S01]  /*5f30*/  FFMA R13, R49, R0, R13 ;  /* 0x00000000310d7223 */ /* 0x000fe2000000000d */
[----:B------:R-:W-:Y:S01]  /*5f40*/  LOP3.LUT R0, R63, 0xffff0000, RZ, 0xc0, !PT ;  /* 0xffff00003f007812 */ /* 0x000fe200078ec0ff */
[----:B------:R-:W-:Y:S01]  /*5f50*/  FFMA R14, R49, R3, R14 ;  /* 0x00000003310e7223 */ /* 0x000fe2000000000e */
[----:B------:R-:W-:Y:S01]  /*5f60*/  LOP3.LUT R3, R68, 0xffff0000, RZ, 0xc0, !PT ;  /* 0xffff000044037812 */ /* 0x000fe200078ec0ff */
[----:B------:R-:W-:Y:S01]  /*5f70*/  FMUL R23, R47, R23 ;  /* 0x000000172f177220 */ /* 0x000fe20000400000 */
[----:B------:R-:W-:Y:S01]  /*5f80*/  F2FP.BF16.F32.PACK_AB R55, R11, R6 ;  /* 0x000000060b37723e */ /* 0x000fe200000010ff */
[----:B------:R-:W-:Y:S01]  /*5f90*/  FFMA R19, R49, R0, R19 ;  /* 0x0000000031137223 */ /* 0x000fe20000000013 */
[----:B------:R-:W-:Y:S01]  /*5fa0*/  SHF.L.U32 R0, R69, 0x10, RZ ;  /* 0x0000001045007819 */ /* 0x000fe200000006ff */
[----:B------:R-:W-:Y:S01]  /*5fb0*/  FFMA R16, R49, R2, R16 ;  /* 0x0000000231107223 */ /* 0x000fe20000000010 */
[----:B------:R-:W-:Y:S01]  /*5fc0*/  LOP3.LUT R2, R69, 0xffff0000, RZ, 0xc0, !PT ;  /* 0xffff000045027812 */ /* 0x000fe200078ec0ff */
[----:B------:R-:W-:Y:S01]  /*5fd0*/  FFMA R17, R49, R3, R17 ;  /* 0x0000000331117223 */ /* 0x000fe20000000011 */
[----:B------:R-:W-:Y:S01]  /*5fe0*/  SHF.L.U32 R3, R71, 0x10, RZ ;  /* 0x0000001047037819 */ /* 0x000fe200000006ff */
        /* <DEDUP_REMOVED lines=15> */
[C---:B------:R-:W-:Y:S01]  /*60e0*/  SHF.L.U32 R2, R78.reuse, 0x10, RZ ;  /* 0x000000104e027819 */ /* 0x040fe200000006ff */
[----:B------:R-:W-:Y:S01]  /*60f0*/  FMUL R31, R47, R31 ;  /* 0x0000001f2f1f7220 */ /* 0x000fe20000400000 */
[----:B------:R-:W-:Y:S01]  /*6100*/  F2FP.BF16.F32.PACK_AB R8, R9, R8 ;  /* 0x000000080908723e */ /* 0x000fe200000010ff */
[----:B------:R1:W-:Y:S01]  /*6110*/  STSM.16.M88.4 [R107+0x400], R52 ;  /* 0x000400346b007844 */ /* 0x0003e20000000200 */
        /* <DEDUP_REMOVED lines=8> */
[----:B------:R-:W-:Y:S01]  /*61a0*/  LOP3.LUT R0, R79, 0xffff0000, RZ, 0xc0, !PT ;  /* 0xffff00004f007812 */ /* 0x000fe200078ec0ff */
[----:B------:R-:W-:Y:S01]  /*61b0*/  FFMA R28, R49, R2, R28 ;  /* 0x00000002311c7223 */ /* 0x000fe2000000001c */
[----:B------:R-:W-:Y:S01]  /*61c0*/  F2FP.BF16.F32.PACK_AB R11, R19, R14 ;  /* 0x0000000e130b723e */ /* 0x000fe200000010ff */
[----:B------:R-:W-:Y:S01]  /*61d0*/  FFMA R29, R49, R3, R29 ;  /* 0x00000003311d7223 */ /* 0x000fe2000000001d */
[----:B------:R-:W-:Y:S01]  /*61e0*/  F2FP.BF16.F32.PACK_AB R16, R17, R16 ;  /* 0x000000101110723e */ /* 0x000fe200000010ff */
[----:B------:R-:W-:Y:S01]  /*61f0*/  FFMA R30, R49, R4, R30 ;  /* 0x00000004311e7223 */ /* 0x000fe2000000001e */
[----:B------:R-:W-:Y:S01]  /*6200*/  F2FP.BF16.F32.PACK_AB R17, R23, R18 ;  /* 0x000000121711723e */ /* 0x000fe200000010ff */
[----:B------:R1:W-:Y:S01]  /*6210*/  STSM.16.M88.4 [R106+0x400], R8 ;  /* 0x000400086a007844 */ /* 0x0003e20000000200 */
[----:B------:R-:W-:Y:S01]  /*6220*/  FFMA R35, R49, R0, R35 ;  /* 0x0000000031237223 */ /* 0x000fe20000000023 */
[----:B------:R-:W-:Y:S02]  /*6230*/  F2FP.BF16.F32.PACK_AB R18, R21, R20 ;  /* 0x000000141512723e */ /* 0x000fe400000010ff */
[----:B------:R-:W-:Y:S02]  /*6240*/  F2FP.BF16.F32.PACK_AB R19, R27, R22 ;  /* 0x000000161b13723e */ /* 0x000fe400000010ff */
[----:B------:R-:W-:Y:S02]  /*6250*/  F2FP.BF16.F32.PACK_AB R24, R25, R24 ;  /* 0x000000181918723e */ /* 0x000fe400000010ff */
[----:B------:R-:W-:Y:S01]  /*6260*/  F2FP.BF16.F32.PACK_AB R25, R31, R26 ;  /* 0x0000001a1f19723e */ /* 0x000fe200000010ff */
[----:B------:R1:W-:Y:S01]  /*6270*/  STSM.16.M88.4 [R108], R16 ;  /* 0x000000106c007844 */ /* 0x0003e20000000200 */
[----:B------:R-:W-:Y:S02]  /*6280*/  F2FP.BF16.F32.PACK_AB R26, R29, R28 ;  /* 0x0000001c1d1a723e */ /* 0x000fe400000010ff */
[----:B------:R-:W-:Y:S05]  /*6290*/  F2FP.BF16.F32.PACK_AB R27, R35, R30 ;  /* 0x0000001e231b723e */ /* 0x000fea00000010ff */
[----:B------:R1:W-:Y:S01]  /*62a0*/  STSM.16.M88.4 [R109], R24 ;  /* 0x000000186d007844 */ /* 0x0003e20000000200 */
[----:B------:R-:W-:Y:S01]  /*62b0*/  @!PT LDS RZ, [RZ] ;  /* 0x00000000fffff984 */ /* 0x000fe20000000800 */
[----:B------:R-:W-:Y:S01]  /*62c0*/  @!PT LDS RZ, [RZ] ;  /* 0x00000000fffff984 */ /* 0x000fe20000000800 */
[----:B------:R-:W-:Y:S01]  /*62d0*/  @!PT LDS RZ, [RZ] ;  /* 0x00000000fffff984 */ /* 0x000fe20000000800 */
[----:B------:R-:W-:Y:S01]  /*62e0*/  @!PT LDS RZ, [RZ] ;  /* 0x00000000fffff984 */ /* 0x000fe20000000800 */
[----:B------:R2:W-:Y:S07]  /*62f0*/  MEMBAR.ALL.CTA ;  /* 0x0000000000007992 */ /* 0x0005ee0000008000 */
[----:B--2---:R-:W2:Y:S02]  /*6300*/  FENCE.VIEW.ASYNC.S ;  /* 0x00000000000073c6 */ /* 0x004ea40000000000 */
[----:B--2---:R-:W-:Y:S06]  /*6310*/  BAR.SYNC.DEFER_BLOCKING 0x1, 0x80 ;  /* 0x0042000000007b1d */ /* 0x004fec0000010000 */
[----:B------:R-:W-:Y:S05]  /*6320*/  @P0 BRA `(.L_x_98) ;  /* 0x0000000000280947 */ /* 0x000fea0003800000 */
[----:B------:R-:W-:Y:S02]  /*6330*/  UIADD3 UR4, UPT, UPT, UR48, 0x400, URZ ;  /* 0x0000040030047890 */ /* 0x000fe4000fffe0ff */
[----:B------:R-:W-:Y:S01]  /*6340*/  UIADD3 UR6, UP0, UPT, UR52, 0x680, URZ ;  /* 0x0000068034067890 */ /* 0x000fe2000ff1e0ff */
[----:B------:R-:W-:Y:S03]  /*6350*/  UMOV UR43, UR36 ;  /* 0x00000024002b7c82 */ /* 0x000fe60008000000 */
[----:B------:R-:W-:Y:S01]  /*6360*/  MOV R94, UR4 ;  /* 0x00000004005e7c02 */ /* 0x000fe20008000f00 */
[----:B------:R-:W-:Y:S03]  /*6370*/  UIADD3.X UR7, UPT, UPT, URZ, UR53, URZ, UP0, !UPT ;  /* 0x00000035ff077290 */ /* 0x000fe600087fe4ff */
[----:B------:R-:W-:Y:S11]  /*6380*/  R2UR UR40, R94 ;  /* 0x000000005e2872ca */ /* 0x000ff600000e0000 */
[----:B------:R-:W-:Y:S02]  /*6390*/  @!UPT UIADD3 URZ, UPT, UPT, URZ, URZ, URZ ;  /* 0x000000fffffff290 */ /* 0x000fe4000fffe0ff */
[----:B------:R2:W-:Y:S01]  /*63a0*/  UTMASTG.3D [UR40], [UR6] ;  /* 0x00000028060073b5 */ /* 0x0005e20008010000 */
[----:B------:R0:W-:Y:S01]  /*63b0*/  UTMACMDFLUSH ;  /* 0x00000000000079b7 */ /* 0x0001e20000000000 */
[----:B--2---:R-:W-:Y:S04]  /*63c0*/  DEPBAR.LE SB0, 0x1 ;  /* 0x000080400000791a */ /* 0x004fe80000000000 */
.L_x_98:
[----:B------:R-:W-:Y:S05]  /*63d0*/  BSYNC.RECONVERGENT B0 ;  /* 0x0000000000007941 */ /* 0x000fea0003800200 */
.L_x_97:
[----:B------:R-:W-:Y:S01]  /*63e0*/  BAR.SYNC.DEFER_BLOCKING 0x1, 0x80 ;  /* 0x0042000000007b1d */ /* 0x000fe20000010000 */
[----:B------:R-:W-:Y:S01]  /*63f0*/  ISETP.NE.AND P1, PT, R105, RZ, PT ;  /* 0x000000ff6900720c */ /* 0x000fe20003f25270 */
[----:B------:R-:W-:Y:S01]  /*6400*/  UISETP.NE.AND UP0, UPT, UR49, URZ, UPT ;  /* 0x000000ff3100728c */ /* 0x000fe2000bf05270 */
[----:B------:R-:W-:Y:S11]  /*6410*/  LEA R2, R65, UR48, 0x3 ;  /* 0x0000003041027c11 */ /* 0x000ff6000f8e18ff */
[----:B------:R-:W-:Y:S01]  /*6420*/  @P1 SHF.L.U32 R3, R98, 0x1f, RZ ;  /* 0x0000001f62031819 */ /* 0x000fe200000006ff */
[----:B------:R-:W-:Y:S06]  /*6430*/  BRA.U !UP0, `(.L_x_99) ;  /* 0x0000000108247547 */ /* 0x000fec000b800000 */
[----:B------:R-:W-:Y:S01]  /*6440*/  IMAD.U32 R4, RZ, RZ, UR51 ;  /* 0x00000033ff047e24 */ /* 0x000fe2000f8e00ff */
[----:B------:R-:W-:Y:S01]  /*6450*/  MOV R0, UR37 ;  /* 0x0000002500007c02 */ /* 0x000fe20008000f00 */
[----:B------:R-:W-:Y:S03]  /*6460*/  UIADD3 UR51, UPT, UPT, UR51, 0x1, URZ ;  /* 0x0000000133337890 */ /* 0x000fe6000fffe0ff */
[----:B------:R-:W-:Y:S01]  /*6470*/  @P1 LEA R4, R4, UR48, 0x3 ;  /* 0x0000003004041c11 */ /* 0x000fe2000f8e18ff */
[----:B------:R-:W-:Y:S04]  /*6480*/  UISETP.NE.AND UP0, UPT, UR51, 0x4, UPT ;  /* 0x000000043300788c */ /* 0x000fe8000bf05270 */
[----:B------:R-:W-:Y:S01]  /*6490*/  @P1 VIADD R4, R4, 0x50 ;  /* 0x0000005004041836 */ /* 0x000fe20000000000 */
[----:B------:R-:W-:Y:S04]  /*64a0*/  USEL UR51, UR51, URZ, UP0 ;  /* 0x000000ff33337287 */ /* 0x000fe80008000000 */
[----:B------:R-:W-:Y:S04]  /*64b0*/  @P1 PRMT R0, R0, 0x654, R4 ;  /* 0x0000065400001816 */ /* 0x000fe80000000004 */
[----:B------:R2:W-:Y:S04]  /*64c0*/  @P1 SYNCS.ARRIVE.TRANS64.RED.A1T0 RZ, [R0+URZ], RZ ;  /* 0x000000ff00ff19a7 */ /* 0x0005e800081004ff */
.L_x_99:
[----:B------:R-:W3:Y:S01]  /*64d0*/  @P1 SYNCS.PHASECHK.TRANS64.TRYWAIT P0, [R2+URZ+0x30], R3 ;  /* 0x00003003020015a7 */ /* 0x000ee200080011ff */
[----:B------:R-:W-:Y:S01]  /*64e0*/  BSSY B1, `(.L_x_100) ;  /* 0x0000017000017945 */ /* 0x000fe20003800000 */
[----:B---3--:R-:W-:Y:S03]  /*64f0*/  @P1 SEL R67, RZ, 0x1, !P0 ;  /* 0x00000001ff431807 */ /* 0x008fe60004000000 */
[----:B------:R-:W-:Y:S05]  /*6500*/  @!P1 BRA `(.L_x_101) ;  /* 0x0000000000509947 */ /* 0x000fea0003800000 */
[----:B------:R-:W-:Y:S01]  /*6510*/  ISETP.NE.AND P1, PT, R72, RZ, PT ;  /* 0x000000ff4800720c */ /* 0x000fe20003f25270 */
[----:B------:R-:W-:Y:S01]  /*6520*/  BSSY B0, `(.L_x_102) ;  /* 0x000000a000007945 */ /* 0x000fe20003800000 */
[----:B------:R-:W-:Y:S11]  /*6530*/  ISETP.NE.AND P0, PT, R67, RZ, PT ;  /* 0x000000ff4300720c */ /* 0x000ff60003f05270 */
[----:B------:R-:W-:Y:S04]  /*6540*/  @P1 IMAD R5, R65, 0x2000, R66 ;  /* 0x0000200041051824 */ /* 0x000fe800078e0242 */
[----:B------:R-:W-:Y:S05]  /*6550*/  @P1 VIADD R4, R5, UR48 ;  /* 0x0000003005041c36 */ /* 0x000fea0008000000 */
[----:B------:R-:W-:Y:S01]  /*6560*/  @P1 IADD3 R3, PT, PT, R73, R4, RZ ;  /* 0x0000000449031210 */ /* 0x000fe20007ffe0ff */
[----:B------:R-:W-:Y:S01]  /*6570*/  @P1 IMAD.IADD R4, R99, 0x1, R4 ;  /* 0x0000000163041824 */ /* 0x000fe200078e0204 */
[----:B------:R-:W-:Y:S06]  /*6580*/  @P0 BRA `(.L_x_103) ;  /* 0x00000000000c0947 */ /* 0x000fec0003800000 */
[----:B--2---:R-:W-:Y:S04]  /*6590*/  SHF.L.U32 R0, R98, 0x1f, RZ ;  /* 0x0000001f62007819 */ /* 0x004fe800000006ff */
[----:B------:R-:W2:Y:S02]  /*65a0*/  SYNCS.PHASECHK.TRANS64.TRYWAIT P0, [R2+URZ+0x30], R0 ;  /* 0x00003000020075a7 */ /* 0x000ea400080011ff */
[----:B--2---:R-:W-:Y:S05]  /*65b0*/  @!P0 BRA `(.L_x_104) ;  /* 0x00000030005c8947 */ /* 0x004fea0003800000 */
.L_x_103:
[----:B------:R-:W-:Y:S05]  /*65c0*/  BSYNC B0 ;  /* 0x0000000000007941 */ /* 0x000fea0003800000 */
.L_x_102:
[----:B------:R-:W-:Y:S02]  /*65d0*/  ISETP.NE.AND P0, PT, R72, RZ, PT ;  /* 0x000000ff4800720c */ /* 0x000fe40003f05270 */
[----:B------:R-:W-:Y:S11]  /*65e0*/  IADD3 R65, PT, PT, R65, 0x1, RZ ;  /* 0x0000000141417810 */ /* 0x000ff60007ffe0ff */
[----:B--2---:R-:W-:Y:S01]  /*65f0*/  @P0 IMAD.IADD R0, R99, 0x1, R3 ;  /* 0x0000000163000824 */ /* 0x004fe200078e0203 */
[----:B------:R-:W-:Y:S05]  /*6600*/  @P0 WARPSYNC.ALL ;  /* 0x0000000000000948 */ /* 0x000fea0003800000 */
[----:B------:R3:W4:Y:S04]  /*6610*/  @P0 LDSM.16.M88.4 R56, [R5+UR48+0x400] ;  /* 0x000400300538083b */ /* 0x0007280008000200 */
[----:B------:R3:W2:Y:S04]  /*6620*/  @P0 LDSM.16.M88.4 R60, [R4+0x400] ;  /* 0x00040000043c083b */ /* 0x0006a80000000200 */
[----:B------:R3:W1:Y:S04]  /*6630*/  @P0 LDSM.16.M88.4 R68, [R3+0x400] ;  /* 0x000400000344083b */ /* 0x0006680000000200 */
[----:B------:R3:W1:Y:S02]  /*6640*/  @P0 LDSM.16.M88.4 R76, [R0+0x400] ;  /* 0x00040000004c083b */ /* 0x0006640000000200 */
.L_x_101:
[----:B------:R-:W-:Y:S05]  /*6650*/  BSYNC B1 ;  /* 0x0000000000017941 */ /* 0x000fea0003800000 */
.L_x_100:
[----:B--23--:R-:W-:Y:S05]  /*6660*/  VIADD R0, R48, 0x40 ;  /* 0x0000004030007836 */ /* 0x00cfea0000000000 */
[----:B------:R-:W-:Y:S04]  /*6670*/  SHF.R.U32.HI R0, RZ, 0x15, R0 ;  /* 0x00000015ff007819 */ /* 0x000fe80000011600 */
[----:B------:R-:W-:Y:S11]  /*6680*/  LOP3.LUT P0, RZ, R0, 0x3, R93, 0x48, !PT ;  /* 0x0000000300ff7812 */ /* 0x000ff6000780485d */
[----:B------:R-:W-:Y:S02]  /*6690*/  @!UPT UIADD3 URZ, UPT, UPT, URZ, URZ, URZ ;  /* 0x000000fffffff290 */ /* 0x000fe4000fffe0ff */
[----:B------:R-:W-:Y:S05]  /*66a0*/  @!P0 BRA `(.L_x_105) ;  /* 0x0000000000408947 */ /* 0x000fea0003800000 */
[----:B------:R-:W2:Y:S01]  /*66b0*/  LDCU.64 UR8, c[0x4][0x70] ;  /* 0x01000e00ff0877ac */ /* 0x000ea20008000a00 */
[----:B------:R-:W-:Y:S01]  /*66c0*/  MOV R3, 0x0 ;  /* 0x0000000000037802 */ /* 0x000fe20000000f00 */
[----:B------:R-:W-:Y:S02]  /*66d0*/  HFMA2 R12, -RZ, RZ, 0, 5.9604644775390625e-08 ;  /* 0x00000001ff0c7431 */ /* 0x000fe400000001ff */
[----:B-1----:R-:W-:Y:S02]  /*66e0*/  IMAD.MOV.U32 R8, RZ, RZ, 0x192 ;  /* 0x00000192ff087424 */ /* 0x002fe400078e00ff */
[----:B------:R-:W-:Y:S01]  /*66f0*/  IMAD.MOV.U32 R13, RZ, RZ, RZ ;  /* 0x000000ffff0d7224 */ /* 0x000fe200078e00ff */
[----:B------:R-:W1:Y:S01]  /*6700*/  LDCU.64 UR6, c[0x4][0x78] ;  /* 0x01000f00ff0677ac */ /* 0x000e620008000a00 */
[----:B------:R-:W3:Y:S01]  /*6710*/  LDC.64 R2, c[0x4][R3] ;  /* 0x0100000003027b82 */ /* 0x000ee20000000a00 */
[----:B------:R-:W5:Y:S01]  /*6720*/  LDCU.64 UR4, c[0x4][0x10] ;  /* 0x01000200ff0477ac */ /* 0x000f620008000a00 */
[----:B--2---:R-:W-:Y:S01]  /*6730*/  MOV R5, UR9 ;  /* 0x0000000900057c02 */ /* 0x004fe20008000f00 */
[----:B------:R-:W-:Y:S01]  /*6740*/  IMAD.U32 R4, RZ, RZ, UR8 ;  /* 0x00000008ff047e24 */ /* 0x000fe2000f8e00ff */
[----:B-1----:R-:W-:Y:S01]  /*6750*/  MOV R7, UR7 ;  /* 0x0000000700077c02 */ /* 0x002fe20008000f00 */
[----:B------:R-:W-:Y:S01]  /*6760*/  IMAD.U32 R6, RZ, RZ, UR6 ;  /* 0x00000006ff067e24 */ /* 0x000fe2000f8e00ff */
[----:B-----5:R-:W-:Y:S01]  /*6770*/  MOV R11, UR5 ;  /* 0x00000005000b7c02 */ /* 0x020fe20008000f00 */
[----:B------:R-:W-:Y:S02]  /*6780*/  IMAD.U32 R10, RZ, RZ, UR4 ;  /* 0x00000004ff0a7e24 */ /* 0x000fe4000f8e00ff */
[----:B------:R-:W-:Y:S07]  /*6790*/  LEPC R20, `(.L_x_105) ;  /* 0x000000001014794e */ /* 0x000fee0000000000 */
[----:B---34-:R-:W-:Y:S05]  /*67a0*/  CALL.ABS.NOINC R2 ;  /* 0x0000000002007343 */ /* 0x018fea0003c00000 */
.L_x_105:
[----:B------:R-:W-:Y:S01]  /*67b0*/  ISETP.NE.AND P6, PT, R105, RZ, PT ;  /* 0x000000ff6900720c */ /* 0x000fe20003fc5270 */
[----:B------:R-:W-:Y:S05]  /*67c0*/  WARPSYNC.ALL ;  /* 0x0000000000007948 */ /* 0x000fea0003800000 */
[----:B------:R-:W-:Y:S01]  /*67d0*/  R2UR UR4, R48 ;  /* 0x00000000300472ca */ /* 0x000fe200000e0000 */
[----:B------:R-:W-:Y:S01]  /*67e0*/  BSSY.RECONVERGENT B0, `(.L_x_106) ;  /* 0x000008f000007945 */ /* 0x000fe20003800200 */
[----:B------:R-:W-:Y:S02]  /*67f0*/  MOV R50, UR51 ;  /* 0x0000003300327c02 */ /* 0x000fe40008000f00 */
[----:B----4-:R-:W-:Y:S02]  /*6800*/  SHF.L.U32 R3, R56, 0x10, RZ ;  /* 0x0000001038037819 */ /* 0x010fe400000006ff */
[----:B------:R-:W-:Y:S02]  /*6810*/  MOV R74, UR37 ;  /* 0x00000025004a7c02 */ /* 0x000fe40008000f00 */
[----:B------:R-:W-:Y:S02]  /*6820*/  @P6 LEA R50, R50, UR48, 0x3 ;  /* 0x0000003032326c11 */ /* 0x000fe4000f8e18ff */
[----:B------:R-:W-:Y:S02]  /*6830*/  LOP3.LUT R51, R57, 0xffff0000, RZ, 0xc0, !PT ;  /* 0xffff000039337812 */ /* 0x000fe400078ec0ff */
[----:B------:R-:W-:Y:S01]  /*6840*/  @P6 IADD3 R50, PT, PT, R50, 0x50, RZ ;  /* 0x0000005032326810 */ /* 0x000fe20007ffe0ff */
[----:B-1----:R-:W1:Y:S01]  /*6850*/  LDTM.16dp256bit.x8 R4, tmem[UR4+0x40] ;  /* 0x00004004000479ee */ /* 0x002e6200081a0000 */
[----:B------:R-:W-:Y:S02]  /*6860*/  ISETP.NE.AND P0, PT, R101, RZ, PT ;  /* 0x000000ff6500720c */ /* 0x000fe40003f05270 */
[----:B------:R-:W-:Y:S02]  /*6870*/  @P6 PRMT R74, R74, 0x654, R50 ;  /* 0x000006544a4a6816 */ /* 0x000fe40000000032 */
[----:B------:R-:W-:Y:S01]  /*6880*/  SHF.L.U32 R50, R57, 0x10, RZ ;  /* 0x0000001039327819 */ /* 0x000fe200000006ff */
[C---:B-1----:R-:W-:Y:S01]  /*6890*/  FMUL R0, R47.reuse, R4 ;  /* 0x000000042f007220 */ /* 0x042fe20000400000 */
[----:B------:R-:W-:Y:S01]  /*68a0*/  LOP3.LUT R4, R56, 0xffff0000, RZ, 0xc0, !PT ;  /* 0xffff000038047812 */ /* 0x000fe200078ec0ff */
[C---:B------:R-:W-:Y:S01]  /*68b0*/  FMUL R2, R47.reuse, R5 ;  /* 0x000000052f027220 */ /* 0x040fe20000400000 */
[----:B------:R-:W-:Y:S01]  /*68c0*/  FMUL R7, R47, R7 ;  /* 0x000000072f077220 */ /* 0x000fe20000400000 */
[----:B------:R-:W-:Y:S01]  /*68d0*/  FFMA R0, R49, R3, R0 ;  /* 0x0000000331007223 */ /* 0x000fe20000000000 */
[----:B------:R-:W-:Y:S01]  /*68e0*/  FMUL R3, R47, R6 ;  /* 0x000000062f037220 */ /* 0x000fe20000400000 */
[----:B------:R-:W-:Y:S01]  /*68f0*/  FFMA R2, R49, R4, R2 ;  /* 0x0000000431027223 */ /* 0x000fe20000000002 */
[C---:B------:R-:W-:Y:S01]  /*6900*/  FMUL R4, R47.reuse, R8 ;  /* 0x000000082f047220 */ /* 0x040fe20000400000 */
[C---:B------:R-:W-:Y:S01]  /*6910*/  FMUL R8, R47.reuse, R12 ;  /* 0x0000000c2f087220 */ /* 0x040fe20000400000 */
[C---:B------:R-:W-:Y:S01]  /*6920*/  FMUL R12, R47.reuse, R16 ;  /* 0x000000102f0c7220 */ /* 0x040fe20000400000 */
[C---:B------:R-:W-:Y:S01]  /*6930*/  FMUL R16, R47.reuse, R20 ;  /* 0x000000142f107220 */ /* 0x040fe20000400000 */
[----:B------:R-:W-:Y:S01]  /*6940*/  F2FP.BF16.F32.PACK_AB R52, R2, R0 ;  /* 0x000000000234723e */ /* 0x000fe200000010ff */
[C---:B------:R-:W-:Y:S01]  /*6950*/  FMUL R20, R47.reuse, R24 ;  /* 0x000000182f147220 */ /* 0x040fe20000400000 */
[C---:B------:R-:W-:Y:S01]  /*6960*/  LOP3.LUT R0, R58.reuse, 0xffff0000, RZ, 0xc0, !PT ;  /* 0xffff00003a007812 */ /* 0x040fe200078ec0ff */
[----:B------:R-:W-:Y:S01]  /*6970*/  FMUL R24, R47, R28 ;  /* 0x0000001c2f187220 */ /* 0x000fe20000400000 */
[----:B------:R-:W-:Y:S01]  /*6980*/  SHF.L.U32 R2, R59, 0x10, RZ ;  /* 0x000000103b027819 */ /* 0x000fe200000006ff */
[C---:B------:R-:W-:Y:S01]  /*6990*/  FMUL R28, R47.reuse, R32 ;  /* 0x000000202f1c7220 */ /* 0x040fe20000400000 */
[----:B------:R-:W-:Y:S01]  /*69a0*/  SHF.L.U32 R32, R58, 0x10, RZ ;  /* 0x000000103a207819 */ /* 0x000fe200000006ff */
[----:B------:R-:W-:Y:S01]  /*69b0*/  FMUL R5, R47, R9 ;  /* 0x000000092f057220 */ /* 0x000fe20000400000 */
[C---:B------:R-:W-:Y:S01]  /*69c0*/  FFMA R3, R49.reuse, R50, R3 ;  /* 0x0000003231037223 */ /* 0x040fe20000000003 */
[----:B------:R-:W-:Y:S01]  /*69d0*/  FFMA R7, R49, R51, R7 ;  /* 0x0000003331077223 */ /* 0x000fe20000000007 */
[----:B------:R-:W-:Y:S01]  /*69e0*/  FMUL R6, R47, R10 ;  /* 0x0000000a2f067220 */ /* 0x000fe20000400000 */
[----:B------:R-:W-:Y:S01]  /*69f0*/  FFMA R4, R49, R32, R4 ;  /* 0x0000002031047223 */ /* 0x000fe20000000004 */
[----:B------:R-:W-:Y:S01]  /*6a00*/  LOP3.LUT R32, R59, 0xffff0000, RZ, 0xc0, !PT ;  /* 0xffff00003b207812 */ /* 0x000fe200078ec0ff */
[----:B------:R-:W-:Y:S01]  /*6a10*/  FFMA R5, R49, R0, R5 ;  /* 0x0000000031057223 */ /* 0x000fe20000000005 */
[C---:B------:R-:W-:Y:S01]  /*6a20*/  SHF.L.U32 R0, R60.reuse, 0x10, RZ ;  /* 0x000000103c007819 */ /* 0x040fe200000006ff */
[----:B------:R-:W-:Y:S01]  /*6a30*/  FMUL R11, R47, R11 ;  /* 0x0000000b2f0b7220 */ /* 0x000fe20000400000 */
[----:B------:R-:W-:Y:S01]  /*6a40*/  F2FP.BF16.F32.PACK_AB R53, R7, R3 ;  /* 0x000000030735723e */ /* 0x000fe200000010ff */
[C---:B------:R-:W-:Y:S01]  /*6a50*/  FFMA R6, R49.reuse, R2, R6 ;  /* 0x0000000231067223 */ /* 0x040fe20000000006 */
[----:B------:R-:W-:Y:S01]  /*6a60*/  LOP3.LUT R2, R60, 0xffff0000, RZ, 0xc0, !PT ;  /* 0xffff00003c027812 */ /* 0x000fe200078ec0ff */
[----:B------:R-:W-:Y:S01]  /*6a70*/  FFMA R11, R49, R32, R11 ;  /* 0x00000020310b7223 */ /* 0x000fe2000000000b */
[----:B------:R-:W-:Y:S01]  /*6a80*/  SHF.L.U32 R3, R61, 0x10, RZ ;  /* 0x000000103d037819 */ /* 0x000fe200000006ff */
[----:B------:R-:W-:Y:S01]  /*6a90*/  FFMA R8, R49, R0, R8 ;  /* 0x0000000031087223 */ /* 0x000fe20000000008 */
[----:B------:R-:W-:Y:S01]  /*6aa0*/  LOP3.LUT R0, R61, 0xffff0000, RZ, 0xc0, !PT ;  /* 0xffff00003d007812 */ /* 0x000fe200078ec0ff */
[----:B------:R-:W-:Y:S01]  /*6ab0*/  FMUL R9, R47, R13 ;  /* 0x0000000d2f097220 */ /* 0x000fe20000400000 */
[----:B------:R-:W-:Y:S01]  /*6ac0*/  F2FP.BF16.F32.PACK_AB R54, R5, R4 ;  /* 0x000000040536723e */ /* 0x000fe200000010ff */
[----:B------:R-:W-:Y:S01]  /*6ad0*/  FMUL R10, R47, R14 ;  /* 0x0000000e2f0a7220 */ /* 0x000fe20000400000 */
[----:B------:R-:W-:Y:S01]  /*6ae0*/  SHF.L.U32 R4, R77, 0x10, RZ ;  /* 0x000000104d047819 */ /* 0x000fe200000006ff */
[----:B------:R-:W-:Y:S01]  /*6af0*/  FMUL R15, R47, R15 ;  /* 0x0000000f2f0f7220 */ /* 0x000fe20000400000 */
[----:B------:R-:W-:Y:S01]  /*6b00*/  F2FP.BF16.F32.PACK_AB R55, R11, R6 ;  /* 0x000000060b37723e */ /* 0x000fe200000010ff */
[C---:B------:R-:W-:Y:S01]  /*6b10*/  FFMA R9, R49.reuse, R2, R9 ;  /* 0x0000000231097223 */ /* 0x040fe20000000009 */
[C---:B------:R-:W-:Y:S01]  /*6b20*/  SHF.L.U32 R2, R62.reuse, 0x10, RZ ;  /* 0x000000103e027819 */ /* 0x040fe200000006ff */
[C---:B------:R-:W-:Y:S01]  /*6b30*/  FFMA R10, R49.reuse, R3, R10 ;  /* 0x00000003310a7223 */ /* 0x040fe2000000000a */
[----:B------:R-:W-:Y:S01]  /*6b40*/  LOP3.LUT R3, R62, 0xffff0000, RZ, 0xc0, !PT ;  /* 0xffff00003e037812 */ /* 0x000fe200078ec0ff */
[----:B------:R-:W-:Y:S01]  /*6b50*/  FFMA R15, R49, R0, R15 ;  /* 0x00000000310f7223 */ /* 0x000fe2000000000f */
[----:B------:R-:W-:Y:S01]  /*6b60*/  SHF.L.U32 R0, R63, 0x10, RZ ;  /* 0x000000103f007819 */ /* 0x000fe200000006ff */
[----:B------:R-:W-:Y:S01]  /*6b70*/  FMUL R13, R47, R17 ;  /* 0x000000112f0d7220 */ /* 0x000fe20000400000 */
[----:B------:R-:W-:Y:S01]  /*6b80*/  F2FP.BF16.F32.PACK_AB R8, R9, R8 ;  /* 0x000000080908723e */ /* 0x000fe200000010ff */
[----:B------:R-:W-:Y:S01]  /*6b90*/  FMUL R14, R47, R18 ;  /* 0x000000122f0e7220 */ /* 0x000fe20000400000 */
[----:B------:R-:W-:Y:S01]  /*6ba0*/  LOP3.LUT R5, R79, 0xffff0000, RZ, 0xc0, !PT ;  /* 0xffff00004f057812 */ /* 0x000fe200078ec0ff */
[----:B------:R-:W-:Y:S01]  /*6bb0*/  FFMA R12, R49, R2, R12 ;  /* 0x00000002310c7223 */ /* 0x000fe2000000000c */
[----:B------:R-:W-:Y:S01]  /*6bc0*/  LOP3.LUT R2, R63, 0xffff0000, RZ, 0xc0, !PT ;  /* 0xffff00003f027812 */ /* 0x000fe200078ec0ff */
[----:B------:R-:W-:Y:S01]  /*6bd0*/  FFMA R13, R49, R3, R13 ;  /* 0x00000003310d7223 */ /* 0x000fe2000000000d */
[----:B------:R-:W-:Y:S01]  /*6be0*/  SHF.L.U32 R3, R69, 0x10, RZ ;  /* 0x0000001045037819 */ /* 0x000fe200000006ff */
[----:B------:R-:W-:Y:S01]  /*6bf0*/  FFMA R14, R49, R0, R14 ;  /* 0x00000000310e7223 */ /* 0x000fe2000000000e */
[C---:B------:R-:W-:Y:S01]  /*6c00*/  SHF.L.U32 R0, R68.reuse, 0x10, RZ ;  /* 0x0000001044007819 */ /* 0x040fe200000006ff */
[----:B------:R-:W-:Y:S01]  /*6c10*/  FMUL R19, R47, R19 ;  /* 0x000000132f137220 */ /* 0x000fe20000400000 */
[----:B------:R-:W-:Y:S01]  /*6c20*/  F2FP.BF16.F32.PACK_AB R9, R15, R10 ;  /* 0x0000000a0f09723e */ /* 0x000fe200000010ff */
[----:B------:R-:W-:Y:S01]  /*6c30*/  FMUL R17, R47, R21 ;  /* 0x000000152f117220 */ /* 0x000fe20000400000 */
[----:B------:R-:W-:Y:S01]  /*6c40*/  F2FP.BF16.F32.PACK_AB R10, R13, R12 ;  /* 0x0000000c0d0a723e */ /* 0x000fe200000010ff */
[C---:B------:R-:W-:Y:S01]  /*6c50*/  FFMA R19, R49.reuse, R2, R19 ;  /* 0x0000000231137223 */ /* 0x040fe20000000013 */
[----:B------:R-:W-:Y:S01]  /*6c60*/  LOP3.LUT R2, R68, 0xffff0000, RZ, 0xc0, !PT ;  /* 0xffff000044027812 */ /* 0x000fe200078ec0ff */
[----:B------:R-:W-:Y:S01]  /*6c70*/  FFMA R16, R49, R0, R16 ;  /* 0x0000000031107223 */ /* 0x000fe20000000010 */
[----:B------:R-:W-:Y:S01]  /*6c80*/  LOP3.LUT R0, R69, 0xffff0000, RZ, 0xc0, !PT ;  /* 0xffff000045007812 */ /* 0x000fe200078ec0ff */
[----:B------:R-:W-:Y:S01]  /*6c90*/  FMUL R18, R47, R22 ;  /* 0x000000162f127220 */ /* 0x000fe20000400000 */
[----:B------:R-:W-:Y:S01]  /*6ca0*/  F2FP.BF16.F32.PACK_AB R11, R19, R14 ;  /* 0x0000000e130b723e */ /* 0x000fe200000010ff */
[----:B------:R-:W-:Y:S01]  /*6cb0*/  FMUL R23, R47, R23 ;  /* 0x000000172f177220 */ /* 0x000fe20000400000 */
[C---:B------:R-:W-:Y:S01]  /*6cc0*/  FFMA R17, R49.reuse, R2, R17 ;  /* 0x0000000231117223 */ /* 0x040fe20000000011 */
[C---:B------:R-:W-:Y:S01]  /*6cd0*/  SHF.L.U32 R2, R70.reuse, 0x10, RZ ;  /* 0x0000001046027819 */ /* 0x040fe200000006ff */
[----:B------:R-:W-:Y:S01]  /*6ce0*/  FFMA R18, R49, R3, R18 ;  /* 0x0000000331127223 */ /* 0x000fe20000000012 */
[----:B------:R-:W-:Y:S01]  /*6cf0*/  SHF.L.U32 R3, R71, 0x10, RZ ;  /* 0x0000001047037819 */ /* 0x000fe200000006ff */
[----:B------:R-:W-:Y:S01]  /*6d00*/  FFMA R23, R49, R0, R23 ;  /* 0x0000000031177223 */ /* 0x000fe20000000017 */
[----:B------:R-:W-:Y:S01]  /*6d10*/  LOP3.LUT R0, R70, 0xffff0000, RZ, 0xc0, !PT ;  /* 0xffff000046007812 */ /* 0x000fe200078ec0ff */
[----:B------:R-:W-:Y:S01]  /*6d20*/  FMUL R21, R47, R25 ;  /* 0x000000192f157220 */ /* 0x000fe20000400000 */
[----:B------:R-:W-:Y:S01]  /*6d30*/  F2FP.BF16.F32.PACK_AB R16, R17, R16 ;  /* 0x000000101110723e */ /* 0x000fe200000010ff */
[----:B------:R-:W-:Y:S01]  /*6d40*/  FMUL R22, R47, R26 ;  /* 0x0000001a2f167220 */ /* 0x000fe20000400000 */
[----:B------:R-:W-:Y:S01]  /*6d50*/  F2FP.BF16.F32.PACK_AB R17, R23, R18 ;  /* 0x000000121711723e */ /* 0x000fe200000010ff */
[C---:B------:R-:W-:Y:S01]  /*6d60*/  FFMA R20, R49.reuse, R2, R20 ;  /* 0x0000000231147223 */ /* 0x040fe20000000014 */
[C---:B------:R-:W-:Y:S01]  /*6d70*/  SHF.L.U32 R2, R76.reuse, 0x10, RZ ;  /* 0x000000104c027819 */ /* 0x040fe200000006ff */
[----:B------:R1:W-:Y:S01]  /*6d80*/  STSM.16.M88.4 [R107+0x2400], R52 ;  /* 0x002400346b007844 */ /* 0x0003e20000000200 */
[----:B------:R-:W-:Y:S01]  /*6d90*/  FFMA R21, R49, R0, R21 ;  /* 0x0000000031157223 */ /* 0x000fe20000000015 */
[----:B------:R-:W-:Y:S01]  /*6da0*/  LOP3.LUT R0, R71, 0xffff0000, RZ, 0xc0, !PT ;  /* 0xffff000047007812 */ /* 0x000fe200078ec0ff */
[----:B------:R-:W-:Y:S01]  /*6db0*/  FFMA R22, R49, R3, R22 ;  /* 0x0000000331167223 */ /* 0x000fe20000000016 */
[----:B------:R-:W-:Y:S04]  /*6dc0*/  LOP3.LUT R3, R76, 0xffff0000, RZ, 0xc0, !PT ;  /* 0xffff00004c037812 */ /* 0x000fe800078ec0ff */
[----:B------:R1:W-:Y:S01]  /*6dd0*/  STSM.16.M88.4 [R106+0x2400], R8 ;  /* 0x002400086a007844 */ /* 0x0003e20000000200 */
[----:B------:R-:W-:Y:S01]  /*6de0*/  F2FP.BF16.F32.PACK_AB R18, R21, R20 ;  /* 0x000000141512723e */ /* 0x000fe200000010ff */
[C---:B------:R-:W-:Y:S01]  /*6df0*/  FMUL R27, R47.reuse, R27 ;  /* 0x0000001b2f1b7220 */ /* 0x040fe20000400000 */
[C---:B------:R-:W-:Y:S01]  /*6e00*/  FMUL R25, R47.reuse, R29 ;  /* 0x0000001d2f197220 */ /* 0x040fe20000400000 */
[C---:B------:R-:W-:Y:S01]  /*6e10*/  FMUL R26, R47.reuse, R30 ;  /* 0x0000001e2f1a7220 */ /* 0x040fe20000400000 */
[----:B------:R-:W-:Y:S01]  /*6e20*/  FMUL R31, R47, R31 ;  /* 0x0000001f2f1f7220 */ /* 0x000fe20000400000 */
[----:B------:R-:W-:Y:S01]  /*6e30*/  FFMA R27, R49, R0, R27 ;  /* 0x00000000311b7223 */ /* 0x000fe2000000001b */
[----:B------:R-:W-:Y:S01]  /*6e40*/  LOP3.LUT R0, R77, 0xffff0000, RZ, 0xc0, !PT ;  /* 0xffff00004d007812 */ /* 0x000fe200078ec0ff */
[C---:B------:R-:W-:Y:S01]  /*6e50*/  FFMA R24, R49.reuse, R2, R24 ;  /* 0x0000000231187223 */ /* 0x040fe20000000018 */
[C---:B------:R-:W-:Y:S01]  /*6e60*/  FFMA R25, R49.reuse, R3, R25 ;  /* 0x0000000331197223 */ /* 0x040fe20000000019 */
[C---:B------:R-:W-:Y:S01]  /*6e70*/  SHF.L.U32 R2, R78.reuse, 0x10, RZ ;  /* 0x000000104e027819 */ /* 0x040fe200000006ff */
[----:B------:R-:W-:Y:S01]  /*6e80*/  FFMA R26, R49, R4, R26 ;  /* 0x00000004311a7223 */ /* 0x000fe2000000001a */
[----:B------:R-:W-:Y:S01]  /*6e90*/  LOP3.LUT R3, R78, 0xffff0000, RZ, 0xc0, !PT ;  /* 0xffff00004e037812 */ /* 0x000fe200078ec0ff */
[----:B------:R-:W-:Y:S01]  /*6ea0*/  FMUL R29, R47, R33 ;  /* 0x000000212f1d7220 */ /* 0x000fe20000400000 */
[----:B------:R-:W-:Y:S01]  /*6eb0*/  SHF.L.U32 R4, R79, 0x10, RZ ;  /* 0x000000104f047819 */ /* 0x000fe200000006ff */
[----:B------:R-:W-:Y:S01]  /*6ec0*/  FMUL R30, R47, R34 ;  /* 0x000000222f1e7220 */ /* 0x000fe20000400000 */
[----:B------:R-:W-:Y:S01]  /*6ed0*/  FFMA R31, R49, R0, R31 ;  /* 0x00000000311f7223 */ /* 0x000fe2000000001f */
[----:B------:R-:W-:Y:S01]  /*6ee0*/  FMUL R35, R47, R35 ;  /* 0x000000232f237220 */ /* 0x000fe20000400000 */
[C---:B------:R-:W-:Y:S01]  /*6ef0*/  FFMA R28, R49.reuse, R2, R28 ;  /* 0x00000002311c7223 */ /* 0x040fe2000000001c */
[C---:B------:R-:W-:Y:S01]  /*6f00*/  FFMA R29, R49.reuse, R3, R29 ;  /* 0x00000003311d7223 */ /* 0x040fe2000000001d */
[C---:B------:R-:W-:Y:S01]  /*6f10*/  FFMA R30, R49.reuse, R4, R30 ;  /* 0x00000004311e7223 */ /* 0x040fe2000000001e */
[----:B------:R-:W-:Y:S01]  /*6f20*/  FFMA R35, R49, R5, R35 ;  /* 0x0000000531237223 */ /* 0x000fe20000000023 */
[----:B------:R-:W-:Y:S02]  /*6f30*/  F2FP.BF16.F32.PACK_AB R19, R27, R22 ;  /* 0x000000161b13723e */ /* 0x000fe400000010ff */
[----:B------:R-:W-:Y:S02]  /*6f40*/  F2FP.BF16.F32.PACK_AB R24, R25, R24 ;  /* 0x000000181918723e */ /* 0x000fe400000010ff */
[----:B------:R-:W-:Y:S01]  /*6f50*/  F2FP.BF16.F32.PACK_AB R25, R31, R26 ;  /* 0x0000001a1f19723e */ /* 0x000fe200000010ff */
[----:B------:R1:W-:Y:S01]  /*6f60*/  STSM.16.M88.4 [R108+0x2000], R16 ;  /* 0x002000106c007844 */ /* 0x0003e20000000200 */
[----:B------:R-:W-:Y:S02]  /*6f70*/  F2FP.BF16.F32.PACK_AB R26, R29, R28 ;  /* 0x0000001c1d1a723e */ /* 0x000fe400000010ff */
[----:B------:R-:W-:Y:S02]  /*6f80*/  F2FP.BF16.F32.PACK_AB R27, R35, R30 ;  /* 0x0000001e231b723e */ /* 0x000fe400000010ff */
[----:B------:R-:W-:Y:S02]  /*6f90*/  LEA R0, R65, UR48, 0x3 ;  /* 0x0000003041007c11 */ /* 0x000fe4000f8e18ff */
[----:B------:R-:W-:Y:S01]  /*6fa0*/  @P6 SHF.L.U32 R2, R98, 0x1f, RZ ;  /* 0x0000001f62026819 */ /* 0x000fe200000006ff */
[----:B------:R1:W-:Y:S01]  /*6fb0*/  STSM.16.M88.4 [R109+0x2000], R24 ;  /* 0x002000186d007844 */ /* 0x0003e20000000200 */
        /* <DEDUP_REMOVED lines=8> */
[----:B------:R-:W-:Y:S02]  /*7040*/  UIADD3 UR8, UP0, UPT, UR52, 0x680, URZ ;  /* 0x0000068034087890 */ /* 0x000fe4000ff1e0ff */
[----:B------:R-:W-:Y:S02]  /*7050*/  UIADD3 UR5, UPT, UPT, UR41, 0x40, URZ ;  /* 0x0000004029057890 */ /* 0x000fe4000fffe0ff */
[----:B------:R-:W-:Y:S02]  /*7060*/  UIADD3 UR4, UPT, UPT, UR48, 0x2400, URZ ;  /* 0x0000240030047890 */ /* 0x000fe4000fffe0ff */
[----:B------:R-:W-:Y:S01]  /*7070*/  UIADD3.X UR9, UPT, UPT, URZ, UR53, URZ, UP0, !UPT ;  /* 0x00000035ff097290 */ /* 0x000fe200087fe4ff */
[----:B------:R-:W-:Y:S01]  /*7080*/  UMOV UR6, UR42 ;  /* 0x0000002a00067c82 */ /* 0x000fe20008000000 */
[----:B------:R-:W-:Y:S07]  /*7090*/  UMOV UR7, UR36 ;  /* 0x0000002400077c82 */ /* 0x000fee0008000000 */
[----:B------:R2:W-:Y:S01]  /*70a0*/  UTMASTG.3D [UR4], [UR8] ;  /* 0x00000004080073b5 */ /* 0x0005e20008010000 */
[----:B------:R0:W-:Y:S01]  /*70b0*/  UTMACMDFLUSH ;  /* 0x00000000000079b7 */ /* 0x0001e20000000000 */
[----:B--2---:R-:W-:Y:S04]  /*70c0*/  DEPBAR.LE SB0, 0x1 ;  /* 0x000080400000791a */ /* 0x004fe80000000000 */
.L_x_107:
[----:B------:R-:W-:Y:S05]  /*70d0*/  BSYNC.RECONVERGENT B0 ;  /* 0x0000000000007941 */ /* 0x000fea0003800200 */
.L_x_106:
[----:B------:R-:W-:Y:S01]  /*70e0*/  BAR.SYNC.DEFER_BLOCKING 0x1, 0x80 ;  /* 0x0042000000007b1d */ /* 0x000fe20000010000 */
[----:B------:R-:W-:Y:S04]  /*70f0*/  UIADD3 UR40, UPT, UPT, UR51, 0x1, URZ ;  /* 0x0000000133287890 */ /* 0x000fe8000fffe0ff */
[----:B------:R-:W-:Y:S04]  /*7100*/  UISETP.NE.AND UP0, UPT, UR40, 0x4, UPT ;  /* 0x000000042800788c */ /* 0x000fe8000bf05270 */
[----:B------:R-:W-:Y:S01]  /*7110*/  USEL UR40, UR40, URZ, UP0 ;  /* 0x000000ff28287287 */ /* 0x000fe20008000000 */
[----:B------:R2:W-:Y:S01]  /*7120*/  @P6 SYNCS.ARRIVE.TRANS64.RED.A1T0 RZ, [R74+URZ], RZ ;  /* 0x000000ff4aff69a7 */ /* 0x0005e200081004ff */
[----:B------:R-:W-:Y:S01]  /*7130*/  BSSY B1, `(.L_x_108) ;  /* 0x0000018000017945 */ /* 0x000fe20003800000 */
[----:B------:R-:W3:Y:S02]  /*7140*/  @P6 SYNCS.PHASECHK.TRANS64.TRYWAIT P0, [R0+URZ+0x30], R2 ;  /* 0x00003002000065a7 */ /* 0x000ee400080011ff */
[----:B---3--:R-:W-:Y:S01]  /*7150*/  @P6 SEL R67, RZ, 0x1, !P0 ;  /* 0x00000001ff436807 */ /* 0x008fe20004000000 */
[----:B--2---:R-:W-:Y:S06]  /*7160*/  @!P6 BRA `(.L_x_109) ;  /* 0x000000000050e947 */ /* 0x004fec0003800000 */
        /* <DEDUP_REMOVED lines=8> */
[----:B------:R-:W-:Y:S04]  /*71f0*/  SHF.L.U32 R5, R98, 0x1f, RZ ;  /* 0x0000001f62057819 */ /* 0x000fe800000006ff */
[----:B------:R-:W2:Y:S02]  /*7200*/  SYNCS.PHASECHK.TRANS64.TRYWAIT P0, [R0+URZ+0x30], R5 ;  /* 0x00003005000075a7 */ /* 0x000ea400080011ff */
[----:B--2---:R-:W-:Y:S05]  /*7210*/  @!P0 BRA `(.L_x_112) ;  /* 0x0000002400588947 */ /* 0x004fea0003800000 */
.L_x_111:
[----:B------:R-:W-:Y:S05]  /*7220*/  BSYNC B0 ;  /* 0x0000000000007941 */ /* 0x000fea0003800000 */
.L_x_110:
[----:B------:R-:W-:Y:S02]  /*7230*/  ISETP.NE.AND P0, PT, R72, RZ, PT ;  /* 0x000000ff4800720c */ /* 0x000fe40003f05270 */
[----:B------:R-:W-:Y:S11]  /*7240*/  IADD3 R65, PT, PT, R65, 0x1, RZ ;  /* 0x0000000141417810 */ /* 0x000ff60007ffe0ff */
[----:B--2---:R-:W-:Y:S01]  /*7250*/  @P0 IMAD.IADD R0, R99, 0x1, R2 ;  /* 0x0000000163000824 */ /* 0x004fe200078e0202 */
[----:B------:R-:W-:Y:S05]  /*7260*/  @P0 WARPSYNC.ALL ;  /* 0x0000000000000948 */ /* 0x000fea0003800000 */
[----:B------:R2:W3:Y:S04]  /*7270*/  @P0 LDSM.16.M88.4 R56, [R4+UR48+0x400] ;  /* 0x000400300438083b */ /* 0x0004e80008000200 */
[----:B------:R2:W4:Y:S04]  /*7280*/  @P0 LDSM.16.M88.4 R60, [R3+0x400] ;  /* 0x00040000033c083b */ /* 0x0005280000000200 */
[----:B------:R2:W1:Y:S04]  /*7290*/  @P0 LDSM.16.M88.4 R68, [R2+0x400] ;  /* 0x000400000244083b */ /* 0x0004680000000200 */
[----:B------:R2:W1:Y:S02]  /*72a0*/  @P0 LDSM.16.M88.4 R76, [R0+0x400] ;  /* 0x00040000004c083b */ /* 0x0004640000000200 */
.L_x_109:
[----:B------:R-:W-:Y:S05]  /*72b0*/  BSYNC B1 ;  /* 0x0000000000017941 */ /* 0x000fea0003800000 */
.L_x_108:
[----:B--2---:R-:W-:Y:S05]  /*72c0*/  VIADD R0, R48, 0x80 ;  /* 0x0000008030007836 */ /* 0x004fea0000000000 */
        /* <DEDUP_REMOVED lines=20> */
.L_x_113:
[----:B------:R-:W-:Y:S01]  /*7410*/  ISETP.NE.AND P6, PT, R105, RZ, PT ;  /* 0x000000ff6900720c */ /* 0x000fe20003fc5270 */
[----:B------:R-:W-:Y:S05]  /*7420*/  WARPSYNC.ALL ;  /* 0x0000000000007948 */ /* 0x000fea0003800000 */
[----:B------:R-:W-:Y:S01]  /*7430*/  R2UR UR4, R48 ;  /* 0x00000000300472ca */ /* 0x000fe200000e0000 */
[----:B------:R-:W-:Y:S01]  /*7440*/  BSSY.RECONVERGENT B0, `(.L_x_114) ;  /* 0x000008f000007945 */ /* 0x000fe20003800200 */
[----:B------:R-:W-:Y:S02]  /*7450*/  MOV R50, UR40 ;  /* 0x0000002800327c02 */ /* 0x000fe40008000f00 */
[----:B---3--:R-:W-:Y:S02]  /*7460*/  SHF.L.U32 R3, R56, 0x10, RZ ;  /* 0x0000001038037819 */ /* 0x008fe400000006ff */
        /* <DEDUP_REMOVED lines=33> */
[C---:B----4-:R-:W-:Y:S01]  /*7680*/  SHF.L.U32 R0, R60.reuse, 0x10, RZ ;  /* 0x000000103c007819 */ /* 0x050fe200000006ff */
        /* <DEDUP_REMOVED lines=106> */
.L_x_115:
[----:B------:R-:W-:Y:S05]  /*7d30*/  BSYNC.RECONVERGENT B0 ;  /* 0x0000000000007941 */ /* 0x000fea0003800200 */
.L_x_114:
        /* <DEDUP_REMOVED lines=20> */
.L_x_119:
[----:B------:R-:W-:Y:S05]  /*7e80*/  BSYNC B0 ;  /* 0x0000000000007941 */ /* 0x000fea0003800000 */
.L_x_118:
[----:B------:R-:W-:Y:S11]  /*7e90*/  ISETP.NE.AND P0, PT, R72, RZ, PT ;  /* 0x000000ff4800720c */ /* 0x000ff60003f05270 */
[----:B------:R-:W-:Y:S02]  /*7ea0*/  @!UPT UIADD3 URZ, UPT, UPT, URZ, URZ, URZ ;  /* 0x000000fffffff290 */ /* 0x000fe4000fffe0ff */
[----:B--2---:R-:W-:Y:S01]  /*7eb0*/  @P0 IADD3 R0, PT, PT, R99, R73, RZ ;  /* 0x0000004963000210 */ /* 0x004fe20007ffe0ff */
[----:B------:R-:W-:Y:S05]  /*7ec0*/  @P0 WARPSYNC.ALL ;  /* 0x0000000000000948 */ /* 0x000fea0003800000 */
[----:B------:R2:W3:Y:S04]  /*7ed0*/  @P0 LDSM.16.M88.4 R56, [R65+UR48+0x400] ;  /* 0x000400304138083b */ /* 0x0004e80008000200 */
[----:B------:R2:W4:Y:S04]  /*7ee0*/  @P0 LDSM.16.M88.4 R60, [R3+0x400] ;  /* 0x00040000033c083b */ /* 0x0005280000000200 */
[----:B------:R2:W1:Y:S04]  /*7ef0*/  @P0 LDSM.16.M88.4 R68, [R73+0x400] ;  /* 0x000400004944083b */ /* 0x0004680000000200 */
[----:B------:R2:W1:Y:S02]  /*7f00*/  @P0 LDSM.16.M88.4 R76, [R0+0x400] ;  /* 0x00040000004c083b */ /* 0x0004640000000200 */
.L_x_117:
[----:B------:R-:W-:Y:S05]  /*7f10*/  BSYNC B1 ;  /* 0x0000000000017941 */ /* 0x000fea0003800000 */
.L_x_116:
        /* <DEDUP_REMOVED lines=21> */
.L_x_121:
[----:B------:R-:W-:Y:S01]  /*8070*/  ISETP.NE.AND P0, PT, R101, RZ, PT ;  /* 0x000000ff6500720c */ /* 0x000fe20003f05270 */
[----:B------:R-:W-:Y:S05]  /*8080*/  WARPSYNC.ALL ;  /* 0x0000000000007948 */ /* 0x000fea0003800000 */
[----:B------:R-:W-:Y:S01]  /*8090*/  R2UR UR4, R48 ;  /* 0x00000000300472ca */ /* 0x000fe200000e0000 */
[----:B------:R-:W-:Y:S01]  /*80a0*/  BSSY.RECONVERGENT B0, `(.L_x_122) ;  /* 0x000008c000007945 */ /* 0x000fe20003800200 */
[C---:B---3--:R-:W-:Y:S02]  /*80b0*/  SHF.L.U32 R0, R56.reuse, 0x10, RZ ;  /* 0x0000001038007819 */ /* 0x048fe400000006ff */
[----:B------:R-:W-:Y:S02]  /*80c0*/  LOP3.LUT R2, R56, 0xffff0000, RZ, 0xc0, !PT ;  /* 0xffff000038027812 */ /* 0x000fe400078ec0ff */
[C---:B------:R-:W-:Y:S02]  /*80d0*/  SHF.L.U32 R3, R57.reuse, 0x10, RZ ;  /* 0x0000001039037819 */ /* 0x040fe400000006ff */
[----:B------:R-:W-:Y:S02]  /*80e0*/  LOP3.LUT R48, R57, 0xffff0000, RZ, 0xc0, !PT ;  /* 0xffff000039307812 */ /* 0x000fe400078ec0ff */
[C---:B------:R-:W-:Y:S02]  /*80f0*/  SHF.L.U32 R50, R58.reuse, 0x10, RZ ;  /* 0x000000103a327819 */ /* 0x040fe400000006ff */
[----:B------:R-:W-:Y:S01]  /*8100*/  LOP3.LUT R51, R58, 0xffff0000, RZ, 0xc0, !PT ;  /* 0xffff00003a337812 */ /* 0x000fe200078ec0ff */
[----:B-1----:R-:W1:Y:S01]  /*8110*/  LDTM.16dp256bit.x8 R4, tmem[UR4+0xc0] ;  /* 0x0000c004000479ee */ /* 0x002e6200081a0000 */
[C---:B------:R-:W-:Y:S01]  /*8120*/  SHF.L.U32 R52, R59.reuse, 0x10, RZ ;  /* 0x000000103b347819 */ /* 0x040fe200000006ff */
[----:B------:R-:W-:Y:S01]  /*8130*/  NOP ;  /* 0x0000000000007918 */ /* 0x000fe20000000000 */
[----:B------:R-:W-:Y:S02]  /*8140*/  LOP3.LUT R53, R59, 0xffff0000, RZ, 0xc0, !PT ;  /* 0xffff00003b357812 */ /* 0x000fe400078ec0ff */
[----:B------:R-:W-:Y:S02]  /*8150*/  R2UR UR5, R64 ;  /* 0x00000000400572ca */ /* 0x000fe400000e0000 */
[C---:B----4-:R-:W-:Y:S02]  /*8160*/  SHF.L.U32 R54, R60.reuse, 0x10, RZ ;  /* 0x000000103c367819 */ /* 0x050fe400000006ff */
[----:B------:R-:W-:Y:S02]  /*8170*/  LOP3.LUT R55, R60, 0xffff0000, RZ, 0xc0, !PT ;  /* 0xffff00003c377812 */ /* 0x000fe400078ec0ff */
[C---:B------:R-:W-:Y:S02]  /*8180*/  SHF.L.U32 R56, R61.reuse, 0x10, RZ ;  /* 0x000000103d387819 */ /* 0x040fe400000006ff */
[----:B------:R-:W-:Y:S02]  /*8190*/  LOP3.LUT R57, R61, 0xffff0000, RZ, 0xc0, !PT ;  /* 0xffff00003d397812 */ /* 0x000fe400078ec0ff */
[C---:B------:R-:W-:Y:S02]  /*81a0*/  SHF.L.U32 R58, R62.reuse, 0x10, RZ ;  /* 0x000000103e3a7819 */ /* 0x040fe400000006ff */
[----:B------:R-:W-:Y:S01]  /*81b0*/  LOP3.LUT R59, R62, 0xffff0000, RZ, 0xc0, !PT ;  /* 0xffff00003e3b7812 */ /* 0x000fe200078ec0ff */
[----:B------:R-:W-:Y:S01]  /*81c0*/  UIADD3 UR5, UPT, UPT, UR5, 0xc0, URZ ;  /* 0x000000c005057890 */ /* 0x000fe2000fffe0ff */
[C---:B------:R-:W-:Y:S02]  /*81d0*/  SHF.L.U32 R60, R63.reuse, 0x10, RZ ;  /* 0x000000103f3c7819 */ /* 0x040fe400000006ff */
[----:B------:R-:W-:Y:S01]  /*81e0*/  LOP3.LUT R61, R63, 0xffff0000, RZ, 0xc0, !PT ;  /* 0xffff00003f3d7812 */ /* 0x000fe200078ec0ff */
[----:B------:R-:W-:Y:S01]  /*81f0*/  UPRMT UR5, UR37, 0x654, UR5 ;  /* 0x0000065425057896 */ /* 0x000fe20008000005 */
[C---:B------:R-:W-:Y:S01]  /*8200*/  SHF.L.U32 R62, R68.reuse, 0x10, RZ ;  /* 0x00000010443e7819 */ /* 0x040fe200000006ff */
[C---:B-1----:R-:W-:Y:S01]  /*8210*/  FMUL R4, R47.reuse, R4 ;  /* 0x000000042f047220 */ /* 0x042fe20000400000 */
[C---:B------:R-:W-:Y:S01]  /*8220*/  FMUL R5, R47.reuse, R5 ;  /* 0x000000052f057220 */ /* 0x040fe20000400000 */
[----:B------:R-:W-:Y:S01]  /*8230*/  FMUL R6, R47, R6 ;  /* 0x000000062f067220 */ /* 0x000fe20000400000 */
[----:B------:R-:W-:Y:S01]  /*8240*/  LOP3.LUT R63, R68, 0xffff0000, RZ, 0xc0, !PT ;  /* 0xffff0000443f7812 */ /* 0x000fe200078ec0ff */
[C---:B------:R-:W-:Y:S01]  /*8250*/  FFMA R4, R49.reuse, R0, R4 ;  /* 0x0000000031047223 */ /* 0x040fe20000000004 */
[----:B------:R-:W-:Y:S01]  /*8260*/  FFMA R5, R49, R2, R5 ;  /* 0x0000000231057223 */ /* 0x000fe20000000005 */
[----:B------:R-:W-:Y:S01]  /*8270*/  SHF.L.U32 R64, R69, 0x10, RZ ;  /* 0x0000001045407819 */ /* 0x000fe200000006ff */
[----:B------:R-:W-:Y:S01]  /*8280*/  SYNCS.ARRIVE.TRANS64.RED.A1T0 RZ, [UR5], RZ ;  /* 0x000000ffffff79a7 */ /* 0x000fe20008100405 */
[----:B------:R-:W-:Y:S01]  /*8290*/  FFMA R6, R49, R3, R6 ;  /* 0x0000000331067223 */ /* 0x000fe20000000006 */
[----:B------:R-:W-:Y:S01]  /*82a0*/  FMUL R7, R47, R7 ;  /* 0x000000072f077220 */ /* 0x000fe20000400000 */
[----:B------:R-:W-:Y:S01]  /*82b0*/  LOP3.LUT R65, R69, 0xffff0000, RZ, 0xc0, !PT ;  /* 0xffff000045417812 */ /* 0x000fe200078ec0ff */
[----:B------:R-:W-:Y:S01]  /*82c0*/  FMUL R8, R47, R8 ;  /* 0x000000082f087220 */ /* 0x000fe20000400000 */
[----:B------:R-:W-:Y:S01]  /*82d0*/  F2FP.BF16.F32.PACK_AB R4, R5, R4 ;  /* 0x000000040504723e */ /* 0x000fe200000010ff */
[----:B------:R-:W-:Y:S01]  /*82e0*/  FFMA R7, R49, R48, R7 ;  /* 0x0000003031077223 */ /* 0x000fe20000000007 */
[----:B------:R-:W-:Y:S01]  /*82f0*/  FMUL R9, R47, R9 ;  /* 0x000000092f097220 */ /* 0x000fe20000400000 */
[----:B------:R-:W-:Y:S01]  /*8300*/  FFMA R8, R49, R50, R8 ;  /* 0x0000003231087223 */ /* 0x000fe20000000008 */
[C---:B------:R-:W-:Y:S01]  /*8310*/  SHF.L.U32 R66, R70.reuse, 0x10, RZ ;  /* 0x0000001046427819 */ /* 0x040fe200000006ff */
[----:B------:R-:W-:Y:S01]  /*8320*/  FMUL R0, R47, R10 ;  /* 0x0000000a2f007220 */ /* 0x000fe20000400000 */
[----:B------:R-:W-:Y:S01]  /*8330*/  F2FP.BF16.F32.PACK_AB R5, R7, R6 ;  /* 0x000000060705723e */ /* 0x000fe200000010ff */
[----:B------:R-:W-:Y:S01]  /*8340*/  FFMA R9, R49, R51, R9 ;  /* 0x0000003331097223 */ /* 0x000fe20000000009 */
[----:B------:R-:W-:Y:S01]  /*8350*/  FMUL R2, R47, R11 ;  /* 0x0000000b2f027220 */ /* 0x000fe20000400000 */
[----:B------:R-:W-:Y:S01]  /*8360*/  FFMA R0, R49, R52, R0 ;  /* 0x0000003431007223 */ /* 0x000fe20000000000 */
[----:B------:R-:W-:Y:S01]  /*8370*/  LOP3.LUT R67, R70, 0xffff0000, RZ, 0xc0, !PT ;  /* 0xffff000046437812 */ /* 0x000fe200078ec0ff */
[----:B------:R-:W-:Y:S01]  /*8380*/  FMUL R3, R47, R12 ;  /* 0x0000000c2f037220 */ /* 0x000fe20000400000 */
[----:B------:R-:W-:Y:S01]  /*8390*/  F2FP.BF16.F32.PACK_AB R6, R9, R8 ;  /* 0x000000080906723e */ /* 0x000fe200000010ff */
[----:B------:R-:W-:Y:S01]  /*83a0*/  FFMA R2, R49, R53, R2 ;  /* 0x0000003531027223 */ /* 0x000fe20000000002 */
[----:B------:R-:W-:Y:S01]  /*83b0*/  FMUL R10, R47, R13 ;  /* 0x0000000d2f0a7220 */ /* 0x000fe20000400000 */
[----:B------:R-:W-:Y:S01]  /*83c0*/  FFMA R3, R49, R54, R3 ;  /* 0x0000003631037223 */ /* 0x000fe20000000003 */
[----:B------:R-:W-:Y:S01]  /*83d0*/  SHF.L.U32 R68, R71, 0x10, RZ ;  /* 0x0000001047447819 */ /* 0x000fe200000006ff */
[----:B------:R-:W-:Y:S01]  /*83e0*/  FMUL R11, R47, R14 ;  /* 0x0000000e2f0b7220 */ /* 0x000fe20000400000 */
[----:B------:R-:W-:Y:S01]  /*83f0*/  F2FP.BF16.F32.PACK_AB R7, R2, R0 ;  /* 0x000000000207723e */ /* 0x000fe200000010ff */
[----:B------:R-:W-:Y:S01]  /*8400*/  FFMA R10, R49, R55, R10 ;  /* 0x00000037310a7223 */ /* 0x000fe2000000000a */
[----:B------:R-:W-:Y:S01]  /*8410*/  FMUL R15, R47, R15 ;  /* 0x0000000f2f0f7220 */ /* 0x000fe20000400000 */
[----:B------:R-:W-:Y:S01]  /*8420*/  FFMA R11, R49, R56, R11 ;  /* 0x00000038310b7223 */ /* 0x000fe2000000000b */
[----:B------:R-:W-:Y:S01]  /*8430*/  LOP3.LUT R69, R71, 0xffff0000, RZ, 0xc0, !PT ;  /* 0xffff000047457812 */ /* 0x000fe200078ec0ff */
[----:B------:R1:W-:Y:S01]  /*8440*/  STSM.16.M88.4 [R107+0x6400], R4 ;  /* 0x006400046b007844 */ /* 0x0003e20000000200 */
[----:B------:R-:W-:Y:S01]  /*8450*/  F2FP.BF16.F32.PACK_AB R8, R10, R3 ;  /* 0x000000030a08723e */ /* 0x000fe200000010ff */
[----:B------:R-:W-:Y:S01]  /*8460*/  FFMA R15, R49, R57, R15 ;  /* 0x00000039310f7223 */ /* 0x000fe2000000000f */
[C---:B------:R-:W-:Y:S01]  /*8470*/  FMUL R12, R47.reuse, R16 ;  /* 0x000000102f0c7220 */ /* 0x040fe20000400000 */
[C---:B------:R-:W-:Y:S01]  /*8480*/  FMUL R13, R47.reuse, R17 ;  /* 0x000000112f0d7220 */ /* 0x040fe20000400000 */
[----:B------:R-:W-:Y:S01]  /*8490*/  FMUL R14, R47, R18 ;  /* 0x000000122f0e7220 */ /* 0x000fe20000400000 */
[C---:B------:R-:W-:Y:S01]  /*84a0*/  SHF.L.U32 R70, R76.reuse, 0x10, RZ ;  /* 0x000000104c467819 */ /* 0x040fe200000006ff */
[----:B------:R-:W-:Y:S01]  /*84b0*/  FFMA R12, R49, R58, R12 ;  /* 0x0000003a310c7223 */ /* 0x000fe2000000000c */
[----:B------:R-:W-:Y:S01]  /*84c0*/  F2FP.BF16.F32.PACK_AB R9, R15, R11 ;  /* 0x0000000b0f09723e */ /* 0x000fe200000010ff */
[C---:B------:R-:W-:Y:S01]  /*84d0*/  FFMA R13, R49.reuse, R59, R13 ;  /* 0x0000003b310d7223 */ /* 0x040fe2000000000d */
[----:B------:R-:W-:Y:S01]  /*84e0*/  FFMA R14, R49, R60, R14 ;  /* 0x0000003c310e7223 */ /* 0x000fe2000000000e */
[C---:B------:R-:W-:Y:S01]  /*84f0*/  FMUL R19, R47.reuse, R19 ;  /* 0x000000132f137220 */ /* 0x040fe20000400000 */
        /* <DEDUP_REMOVED lines=22> */
[----:B------:R-:W-:Y:S01]  /*8660*/  FFMA R21, R49, R67, R21 ;  /* 0x0000004331157223 */ /* 0x000fe20000000015 */
[C---:B------:R-:W-:Y:S01]  /*8670*/  FMUL R27, R47.reuse, R27 ;  /* 0x0000001b2f1b7220 */ /* 0x040fe20000400000 */
[C---:B------:R-:W-:Y:S01]  /*8680*/  FMUL R24, R47.reuse, R28 ;  /* 0x0000001c2f187220 */ /* 0x040fe20000400000 */
[----:B------:R-:W-:Y:S01]  /*8690*/  FMUL R25, R47, R29 ;  /* 0x0000001d2f197220 */ /* 0x000fe20000400000 */
[----:B------:R-:W-:Y:S01]  /*86a0*/  FFMA R22, R49, R68, R22 ;  /* 0x0000004431167223 */ /* 0x000fe20000000016 */
[----:B------:R-:W-:Y:S01]  /*86b0*/  FMUL R26, R47, R30 ;  /* 0x0000001e2f1a7220 */ /* 0x000fe20000400000 */
[----:B------:R-:W-:Y:S01]  /*86c0*/  FFMA R27, R49, R69, R27 ;  /* 0x00000045311b7223 */ /* 0x000fe2000000001b */
[----:B------:R-:W-:Y:S01]  /*86d0*/  FMUL R31, R47, R31 ;  /* 0x0000001f2f1f7220 */ /* 0x000fe20000400000 */
[----:B------:R-:W-:Y:S01]  /*86e0*/  FFMA R24, R49, R70, R24 ;  /* 0x0000004631187223 */ /* 0x000fe20000000018 */
[----:B------:R-:W-:Y:S01]  /*86f0*/  LOP3.LUT R75, R78, 0xffff0000, RZ, 0xc0, !PT ;  /* 0xffff00004e4b7812 */ /* 0x000fe200078ec0ff */
[----:B------:R-:W-:Y:S01]  /*8700*/  FMUL R28, R47, R32 ;  /* 0x000000202f1c7220 */ /* 0x000fe20000400000 */
[----:B------:R-:W-:Y:S01]  /*8710*/  FFMA R25, R49, R71, R25 ;  /* 0x0000004731197223 */ /* 0x000fe20000000019 */
[----:B------:R-:W-:Y:S01]  /*8720*/  SHF.L.U32 R76, R79, 0x10, RZ ;  /* 0x000000104f4c7819 */ /* 0x000fe200000006ff */
[----:B------:R-:W-:Y:S01]  /*8730*/  FMUL R29, R47, R33 ;  /* 0x000000212f1d7220 */ /* 0x000fe20000400000 */
[----:B------:R-:W-:Y:S01]  /*8740*/  FFMA R26, R49, R72, R26 ;  /* 0x00000048311a7223 */ /* 0x000fe2000000001a */
[----:B------:R-:W-:Y:S01]  /*8750*/  LOP3.LUT R77, R79, 0xffff0000, RZ, 0xc0, !PT ;  /* 0xffff00004f4d7812 */ /* 0x000fe200078ec0ff */
        /* <DEDUP_REMOVED lines=9> */
[----:B------:R-:W-:Y:S02]  /*87f0*/  F2FP.BF16.F32.PACK_AB R24, R25, R24 ;  /* 0x000000181918723e */ /* 0x000fe400000010ff */
[----:B------:R-:W-:Y:S01]  /*8800*/  F2FP.BF16.F32.PACK_AB R25, R31, R26 ;  /* 0x0000001a1f19723e */ /* 0x000fe200000010ff */
[----:B------:R1:W-:Y:S01]  /*8810*/  STSM.16.M88.4 [R108+0x6000], R16 ;  /* 0x006000106c007844 */ /* 0x0003e20000000200 */
[----:B------:R-:W-:Y:S02]  /*8820*/  F2FP.BF16.F32.PACK_AB R26, R29, R28 ;  /* 0x0000001c1d1a723e */ /* 0x000fe400000010ff */
[----:B------:R-:W-:Y:S05]  /*8830*/  F2FP.BF16.F32.PACK_AB R27, R35, R30 ;  /* 0x0000001e231b723e */ /* 0x000fea00000010ff */
        /* <DEDUP_REMOVED lines=18> */
.L_x_123:
[----:B------:R-:W-:Y:S05]  /*8960*/  BSYNC.RECONVERGENT B0 ;  /* 0x0000000000007941 */ /* 0x000fea0003800200 */
.L_x_122:
[----:B------:R-:W-:Y:S01]  /*8970*/  BAR.SYNC.DEFER_BLOCKING 0x1, 0x80 ;  /* 0x0042000000007b1d */ /* 0x000fe20000010000 */
[----:B------:R-:W-:Y:S01]  /*8980*/  UISETP.NE.AND UP0, UPT, UR49, -0x4, UPT ;  /* 0xfffffffc3100788c */ /* 0x000fe2000bf05270 */
[----:B------:R-:W-:Y:S08]  /*8990*/  IADD3 R45, PT, PT, R45, 0x1, RZ ;  /* 0x000000012d2d7810 */ /* 0x000ff00007ffe0ff */
[----:B------:R-:W-:Y:S05]  /*89a0*/  BRA.U !UP0, `(.L_x_124) ;  /* 0x0000000108287547 */ /* 0x000fea000b800000 */
[----:B------:R-:W-:Y:S01]  /*89b0*/  ISETP.NE.AND P0, PT, R105, RZ, PT ;  /* 0x000000ff6900720c */ /* 0x000fe20003f05270 */
[----:B------:R-:W-:Y:S01]  /*89c0*/  IMAD.U32 R2, RZ, RZ, UR51 ;  /* 0x00000033ff027e24 */ /* 0x000fe2000f8e00ff */
[----:B------:R-:W-:Y:S01]  /*89d0*/  UIADD3 UR51, UPT, UPT, UR51, 0x1, URZ ;  /* 0x0000000133337890 */ /* 0x000fe2000fffe0ff */
[----:B------:R-:W-:Y:S03]  /*89e0*/  IMAD.U32 R0, RZ, RZ, UR37 ;  /* 0x00000025ff007e24 */ /* 0x000fe6000f8e00ff */
[----:B------:R-:W-:Y:S04]  /*89f0*/  UISETP.NE.AND UP0, UPT, UR51, 0x4, UPT ;  /* 0x000000043300788c */ /* 0x000fe8000bf05270 */
[----:B------:R-:W-:Y:S03]  /*8a00*/  USEL UR51, UR51, URZ, UP0 ;  /* 0x000000ff33337287 */ /* 0x000fe60008000000 */
[----:B------:R-:W-:Y:S05]  /*8a10*/  @P0 LEA R2, R2, UR48, 0x3 ;  /* 0x0000003002020c11 */ /* 0x000fea000f8e18ff */
[----:B------:R-:W-:Y:S05]  /*8a20*/  @P0 VIADD R2, R2, 0x50 ;  /* 0x0000005002020836 */ /* 0x000fea0000000000 */
[----:B------:R-:W-:Y:S04]  /*8a30*/  @P0 PRMT R0, R0, 0x654, R2 ;  /* 0x0000065400000816 */ /* 0x000fe80000000002 */
[----:B------:R2:W-:Y:S03]  /*8a40*/  @P0 SYNCS.ARRIVE.TRANS64.RED.A1T0 RZ, [R0+URZ], RZ ;  /* 0x000000ff00ff09a7 */ /* 0x0005e600081004ff */
.L_x_124:
[----:B------:R-:W-:Y:S01]  /*8a50*/  ISETP.NE.AND P2, PT, R102, RZ, PT ;  /* 0x000000ff6600720c */ /* 0x000fe20003f45270 */
[----:B------:R-:W-:Y:S01]  /*8a60*/  UIADD3 UR49, UPT, UPT, UR49, 0x4, URZ ;  /* 0x0000000431317890 */ /* 0x000fe2000fffe0ff */
[----:B------:R-:W-:Y:S01]  /*8a70*/  ISETP.NE.AND P0, PT, R104, 0x2, PT ;  /* 0x000000026800780c */ /* 0x000fe20003f05270 */
[----:B------:R-:W-:Y:S01]  /*8a80*/  IMAD.IADD R14, R43, 0x1, R86 ;  /* 0x000000012b0e7824 */ /* 0x000fe200078e0256 */
[----:B------:R-:W-:Y:S01]  /*8a90*/  ISETP.NE.AND P1, PT, R45, 0x4, PT ;  /* 0x000000042d00780c */ /* 0x000fe20003f25270 */
[----:B------:R-:W-:Y:S01]  /*8aa0*/  IMAD.IADD R15, R44, 0x1, R87 ;  /* 0x000000012c0f7824 */ /* 0x000fe200078e0257 */
[----:B------:R-:W-:Y:S02]  /*8ab0*/  SEL R2, RZ, 0x1, P0 ;  /* 0x00000001ff027807 */ /* 0x000fe40000000000 */
[----:B--2---:R-:W-:Y:S02]  /*8ac0*/  SEL R0, RZ, 0x1, P1 ;  /* 0x00000001ff007807 */ /* 0x004fe40000800000 */
[----:B------:R-:W-:Y:S02]  /*8ad0*/  LOP3.LUT R96, R96, R2, RZ, 0x3c, !PT ;  /* 0x0000000260607212 */ /* 0x000fe400078e3cff */
[----:B------:R-:W-:Y:S02]  /*8ae0*/  LOP3.LUT R97, R97, R0, RZ, 0x3c, !PT ;  /* 0x0000000061617212 */ /* 0x000fe400078e3cff */
[----:B------:R-:W-:Y:S02]  /*8af0*/  @P2 R2UR UR36, R95 ;  /* 0x000000005f2422ca */ /* 0x000fe400000e0000 */
[----:B------:R-:W-:Y:S02]  /*8b00*/  SEL R104, R104, RZ, P0 ;  /* 0x000000ff68687207 */ /* 0x000fe40000000000 */
[----:B------:R-:W-:Y:S01]  /*8b10*/  SEL R45, R45, RZ, P1 ;  /* 0x000000ff2d2d7207 */ /* 0x000fe20000800000 */
[----:B------:R-:W-:Y:S10]  /*8b20*/  @P2 BRA `(.L_x_125) ;  /* 0xffffffc000082947 */ /* 0x000ff4000383ffff */
[----:B------:R-:W-:-:S09]  /*8b30*/  UISETP.NE.AND UP0, UPT, UR50, URZ, UPT ;  /* 0x000000ff3200728c */ /* 0x000fd2000bf05270 */
[----:B------:R-:W-:Y:S05]  /*8b40*/  BRA.U !UP0, `(.L_x_126) ;  /* 0x0000000108487547 */ /* 0x000fea000b800000 */
[----:B------:R-:W2:Y:S02]  /*8b50*/  LDCU.64 UR4, c[0x0][0x890] ;  /* 0x00011200ff0477ac */ /* 0x000ea40008000a00 */
[----:B--2---:R-:W-:-:S04]  /*8b60*/  UISETP.NE.U32.AND UP0, UPT, UR4, URZ, UPT ;  /* 0x000000ff0400728c */ /* 0x004fc8000bf05070 */
[----:B------:R-:W-:-:S09]  /*8b70*/  UISETP.NE.AND.EX UP0, UPT, UR5, URZ, UPT, UP0 ;  /* 0x000000ff0500728c */ /* 0x000fd2000bf05300 */
[----:B------:R-:W-:Y:S05]  /*8b80*/  BRA.U UP0, `(.L_x_127) ;  /* 0x00000001000c7547 */ /* 0x000fea000b800000 */
[----:B------:R-:W-:-:S13]  /*8b90*/  FSETP.NEU.AND P0, PT, R49, RZ, PT ;  /* 0x000000ff3100720b */ /* 0x000fda0003f0d000 */
[----:B------:R-:W-:Y:S05]  /*8ba0*/  @!P0 EXIT ;  /* 0x000000000000894d */ /* 0x000fea0003800000 */
[----:B------:R-:W-:Y:S05]  /*8bb0*/  BRA `(.L_x_126) ;  /* 0x00000000002c7947 */ /* 0x000fea0003800000 */
.L_x_127:
[----:B------:R-:W-:Y:S01]  /*8bc0*/  ISETP.NE.AND P0, PT, R103, RZ, PT ;  /* 0x000000ff6700720c */ /* 0x000fe20003f05270 */
[----:B------:R-:W-:-:S12]  /*8bd0*/  BSSY.RECONVERGENT B0, `(.L_x_126) ;  /* 0x0000009000007945 */ /* 0x000fd80003800200 */
[----:B------:R-:W-:Y:S05]  /*8be0*/  @P0 BRA `(.L_x_128) ;  /* 0x0000000000140947 */ /* 0x000fea0003800000 */
[----:B------:R-:W2:Y:S02]  /*8bf0*/  LDCU.64 UR4, c[0x0][0x888] ;  /* 0x00011100ff0477ac */ /* 0x000ea40008000a00 */
[----:B--2---:R-:W-:-:S04]  /*8c00*/  ISETP.NE.U32.AND P0, PT, RZ, UR4, PT ;  /* 0x00000004ff007c0c */ /* 0x004fc8000bf05070 */
[----:B------:R-:W-:-:S13]  /*8c10*/  ISETP.NE.AND.EX P0, PT, RZ, UR5, PT, P0 ;  /* 0x00000005ff007c0c */ /* 0x000fda000bf05300 */
[----:B------:R-:W-:Y:S05]  /*8c20*/  @!P0 EXIT ;  /* 0x000000000000894d */ /* 0x000fea0003800000 */
[----:B------:R-:W-:Y:S05]  /*8c30*/  BRA `(.L_x_129) ;  /* 0x0000000000087947 */ /* 0x000fea0003800000 */
.L_x_128:
[----:B------:R-:W-:-:S13]  /*8c40*/  FSETP.NEU.AND P0, PT, R49, RZ, PT ;  /* 0x000000ff3100720b */ /* 0x000fda0003f0d000 */
[----:B------:R-:W-:Y:S05]  /*8c50*/  @!P0 EXIT ;  /* 0x000000000000894d */ /* 0x000fea0003800000 */
.L_x_129:
[----:B------:R-:W-:Y:S05]  /*8c60*/  BSYNC.RECONVERGENT B0 ;  /* 0x0000000000007941 */ /* 0x000fea0003800200 */
.L_x_126:
[----:B------:R-:W-:Y:S01]  /*8c70*/  ULEA UR4, UR51, UR48, 0x3 ;  /* 0x0000003033047291 */ /* 0x000fe2000f8e18ff */
[----:B------:R-:W-:-:S04]  /*8c80*/  DEPBAR.LE SB0, 0x0 ;  /* 0x000080000000791a */ /* 0x000fc80000000000 */
[----:B------:R-:W-:-:S04]  /*8c90*/  UIADD3 UR4, UPT, UPT, UR4, 0x50, URZ ;  /* 0x0000005004047890 */ /* 0x000fc8000fffe0ff */
[----:B------:R-:W-:-:S09]  /*8ca0*/  UPRMT UR4, UR37, 0x654, UR4 ;  /* 0x0000065425047896 */ /* 0x000fd20008000004 */
[----:B------:R-:W-:Y:S01]  /*8cb0*/  SYNCS.ARRIVE.TRANS64.RED.A1T0 RZ, [UR4], RZ ;  /* 0x000000ffffff79a7 */ /* 0x000fe20008100404 */
[----:B------:R-:W-:Y:S05]  /*8cc0*/  EXIT ;  /* 0x000000000000794d */ /* 0x000fea0003800000 */
.L_x_19:
[----:B--2---:R2:W1:Y:S02]  /*8cd0*/  SYNCS.PHASECHK.TRANS64.TRYWAIT P0, [R2+URZ+0xf0], R3 ;  /* 0x0000f003020075a7 */ /* 0x00446400080011ff */
[----:B-1----:R-:W-:Y:S05]  /*8ce0*/  @!P0 NANOSLEEP.SYNCS 0x989680 ;  /* 0x009896800000895d */ /* 0x002fea0003900000 */
[----:B------:R-:W1:Y:S02]  /*8cf0*/  @!P0 SYNCS.PHASECHK.TRANS64 P0, [R2+URZ+0xf0], R3 ;  /* 0x0000f003020085a7 */ /* 0x000e6400080010ff */
[----:B-1----:R-:W-:Y:S05]  /*8d00*/  @!P0 BRA `(.L_x_19) ;  /* 0xfffffffc00f08947 */ /* 0x002fea000383ffff */
[----:B------:R-:W-:Y:S05]  /*8d10*/  BRA `(.L_x_130) ;  /* 0xffffff8800287947 */ /* 0x000fea000383ffff */
.L_x_22:
[----:B-1----:R-:W-:-:S07]  /*8d20*/  MOV R2, UR33 ;  /* 0x0000002100027c02 */ /* 0x002fce0008000f00 */
.L_x_131:
[----:B-1----:R1:W2:Y:S02]  /*8d30*/  SYNCS.PHASECHK.TRANS64.TRYWAIT P0, [R2+URZ+0x18], R4 ;  /* 0x00001804020075a7 */ /* 0x0022a400080011ff */
[----:B--2---:R-:W-:Y:S05]  /*8d40*/  @!P0 NANOSLEEP.SYNCS 0x989680 ;  /* 0x009896800000895d */ /* 0x004fea0003900000 */
[----:B------:R-:W2:Y:S02]  /*8d50*/  @!P0 SYNCS.PHASECHK.TRANS64 P0, [R2+URZ+0x18], R4 ;  /* 0x00001804020085a7 */ /* 0x000ea400080010ff */
[----:B--2---:R-:W-:Y:S05]  /*8d60*/  @!P0 BRA `(.L_x_131) ;  /* 0xfffffffc00f08947 */ /* 0x004fea000383ffff */
[----:B------:R-:W-:Y:S05]  /*8d70*/  BRA `(.L_x_21) ;  /* 0xffffff8800787947 */ /* 0x000fea000383ffff */
.L_x_28:
[----:B-1----:R-:W-:-:S07]  /*8d80*/  MOV R2, UR17 ;  /* 0x0000001100027c02 */ /* 0x002fce0008000f00 */
.L_x_132:
[----:B-1----:R1:W2:Y:S02]  /*8d90*/  SYNCS.PHASECHK.TRANS64.TRYWAIT P0, [R2+URZ+0x18], R4 ;  /* 0x00001804020075a7 */ /* 0x0022a400080011ff */
[----:B--2---:R-:W-:Y:S05]  /*8da0*/  @!P0 NANOSLEEP.SYNCS 0x989680 ;  /* 0x009896800000895d */ /* 0x004fea0003900000 */
[----:B------:R-:W2:Y:S02]  /*8db0*/  @!P0 SYNCS.PHASECHK.TRANS64 P0, [R2+URZ+0x18], R4 ;  /* 0x00001804020085a7 */ /* 0x000ea400080010ff */
[----:B--2---:R-:W-:Y:S05]  /*8dc0*/  @!P0 BRA `(.L_x_132) ;  /* 0xfffffffc00f08947 */ /* 0x004fea000383ffff */
[----:B------:R-:W-:Y:S05]  /*8dd0*/  BRA `(.L_x_27) ;  /* 0xffffff8c00207947 */ /* 0x000fea000383ffff */
.L_x_32:
[----:B-1----:R1:W2:Y:S02]  /*8de0*/  SYNCS.PHASECHK.TRANS64.TRYWAIT P0, [R2+URZ+0x80], R3 ;  /* 0x00008003020075a7 */ /* 0x0022a400080011ff */
[----:B--2---:R-:W-:Y:S05]  /*8df0*/  @!P0 NANOSLEEP.SYNCS 0x989680 ;  /* 0x009896800000895d */ /* 0x004fea0003900000 */
[----:B------:R-:W2:Y:S02]  /*8e00*/  @!P0 SYNCS.PHASECHK.TRANS64 P0, [R2+URZ+0x80], R3 ;  /* 0x00008003020085a7 */ /* 0x000ea400080010ff */
[----:B--2---:R-:W-:Y:S05]  /*8e10*/  @!P0 BRA `(.L_x_32) ;  /* 0xfffffffc00f08947 */ /* 0x004fea000383ffff */
[----:B------:R-:W-:Y:S05]  /*8e20*/  BRA `(.L_x_133) ;  /* 0xffffff8c00b07947 */ /* 0x000fea000383ffff */
.L_x_36:
[----:B----4-:R-:W-:-:S07]  /*8e30*/  MOV R0, UR5 ;  /* 0x0000000500007c02 */ /* 0x010fce0008000f00 */
.L_x_134:
[----:B-1----:R1:W2:Y:S02]  /*8e40*/  SYNCS.PHASECHK.TRANS64.TRYWAIT P0, [R0+URZ], R2 ;  /* 0x00000002000075a7 */ /* 0x0022a400080011ff */
[----:B--2---:R-:W-:Y:S05]  /*8e50*/  @!P0 NANOSLEEP.SYNCS 0x989680 ;  /* 0x009896800000895d */ /* 0x004fea0003900000 */
[----:B------:R-:W2:Y:S02]  /*8e60*/  @!P0 SYNCS.PHASECHK.TRANS64 P0, [R0+URZ], R2 ;  /* 0x00000002000085a7 */ /* 0x000ea400080010ff */
[----:B--2---:R-:W-:Y:S05]  /*8e70*/  @!P0 BRA `(.L_x_134) ;  /* 0xfffffffc00f08947 */ /* 0x004fea000383ffff */
[----:B------:R-:W-:Y:S05]  /*8e80*/  BRA `(.L_x_135) ;  /* 0xffffff9400207947 */ /* 0x000fea000383ffff */
.L_x_37:
[----:B----4-:R-:W-:-:S07]  /*8e90*/  MOV R0, UR5 ;  /* 0x0000000500007c02 */ /* 0x010fce0008000f00 */
.L_x_136:
[----:B-1----:R1:W2:Y:S02]  /*8ea0*/  SYNCS.PHASECHK.TRANS64.TRYWAIT P0, [R0+URZ], R2 ;  /* 0x00000002000075a7 */ /* 0x0022a400080011ff */
[----:B--2---:R-:W-:Y:S05]  /*8eb0*/  @!P0 NANOSLEEP.SYNCS 0x989680 ;  /* 0x009896800000895d */ /* 0x004fea0003900000 */
[----:B------:R-:W2:Y:S02]  /*8ec0*/  @!P0 SYNCS.PHASECHK.TRANS64 P0, [R0+URZ], R2 ;  /* 0x00000002000085a7 */ /* 0x000ea400080010ff */
[----:B--2---:R-:W-:Y:S05]  /*8ed0*/  @!P0 BRA `(.L_x_136) ;  /* 0xfffffffc00f08947 */ /* 0x004fea000383ffff */
[----:B------:R-:W-:Y:S05]  /*8ee0*/  BRA `(.L_x_137) ;  /* 0xffffff94002c7947 */ /* 0x000fea000383ffff */
.L_x_40:
[----:B-1----:R1:W2:Y:S02]  /*8ef0*/  SYNCS.PHASECHK.TRANS64.TRYWAIT P0, [R0+URZ+0xe0], R4 ;  /* 0x0000e004000075a7 */ /* 0x0022a400080011ff */
[----:B--2---:R-:W-:Y:S05]  /*8f00*/  @!P0 NANOSLEEP.SYNCS 0x989680 ;  /* 0x009896800000895d */ /* 0x004fea0003900000 */
[----:B------:R-:W2:Y:S02]  /*8f10*/  @!P0 SYNCS.PHASECHK.TRANS64 P0, [R0+URZ+0xe0], R4 ;  /* 0x0000e004000085a7 */ /* 0x000ea400080010ff */
[----:B--2---:R-:W-:Y:S05]  /*8f20*/  @!P0 BRA `(.L_x_40) ;  /* 0xfffffffc00f08947 */ /* 0x004fea000383ffff */
[----:B------:R-:W-:Y:S05]  /*8f30*/  BRA `(.L_x_138) ;  /* 0xffffff9400887947 */ /* 0x000fea000383ffff */
.L_x_41:
[----:B------:R-:W-:-:S07]  /*8f40*/  MOV R0, UR5 ;  /* 0x0000000500007c02 */ /* 0x000fce0008000f00 */
.L_x_139:
[----:B-1----:R1:W2:Y:S02]  /*8f50*/  SYNCS.PHASECHK.TRANS64.TRYWAIT P0, [R0+URZ+0x90], R5 ;  /* 0x00009005000075a7 */ /* 0x0022a400080011ff */
[----:B--2---:R-:W-:Y:S05]  /*8f60*/  @!P0 NANOSLEEP.SYNCS 0x989680 ;  /* 0x009896800000895d */ /* 0x004fea0003900000 */
[----:B------:R-:W2:Y:S02]  /*8f70*/  @!P0 SYNCS.PHASECHK.TRANS64 P0, [R0+URZ+0x90], R5 ;  /* 0x00009005000085a7 */ /* 0x000ea400080010ff */
[----:B--2---:R-:W-:Y:S05]  /*8f80*/  @!P0 BRA `(.L_x_139) ;  /* 0xfffffffc00f08947 */ /* 0x004fea000383ffff */
[----:B------:R-:W-:Y:S05]  /*8f90*/  BRA `(.L_x_140) ;  /* 0xffffff9400987947 */ /* 0x000fea000383ffff */
.L_x_42:
[----:B-1----:R1:W2:Y:S02]  /*8fa0*/  SYNCS.PHASECHK.TRANS64.TRYWAIT P1, [R0+URZ+0x80], R4 ;  /* 0x00008004000075a7 */ /* 0x0022a400080211ff */
[----:B--2---:R-:W-:Y:S05]  /*8fb0*/  @!P1 NANOSLEEP.SYNCS 0x989680 ;  /* 0x009896800000995d */ /* 0x004fea0003900000 */
[----:B------:R-:W2:Y:S02]  /*8fc0*/  @!P1 SYNCS.PHASECHK.TRANS64 P1, [R0+URZ+0x80], R4 ;  /* 0x00008004000095a7 */ /* 0x000ea400080210ff */
[----:B--2---:R-:W-:Y:S05]  /*8fd0*/  @!P1 BRA `(.L_x_42) ;  /* 0xfffffffc00f09947 */ /* 0x004fea000383ffff */
[----:B------:R-:W-:Y:S05]  /*8fe0*/  BRA `(.L_x_141) ;  /* 0xffffff9400c87947 */ /* 0x000fea000383ffff */
.L_x_45:
[----:B------:R-:W-:-:S07]  /*8ff0*/  MOV R0, UR5 ;  /* 0x0000000500007c02 */ /* 0x000fce0008000f00 */
.L_x_142:
[----:B-1----:R1:W2:Y:S02]  /*9000*/  SYNCS.PHASECHK.TRANS64.TRYWAIT P0, [R0+URZ+0x90], R2 ;  /* 0x00009002000075a7 */ /* 0x0022a400080011ff */
[----:B--2---:R-:W-:Y:S05]  /*9010*/  @!P0 NANOSLEEP.SYNCS 0x989680 ;  /* 0x009896800000895d */ /* 0x004fea0003900000 */
[----:B------:R-:W2:Y:S02]  /*9020*/  @!P0 SYNCS.PHASECHK.TRANS64 P0, [R0+URZ+0x90], R2 ;  /* 0x00009002000085a7 */ /* 0x000ea400080010ff */
[----:B--2---:R-:W-:Y:S05]  /*9030*/  @!P0 BRA `(.L_x_142) ;  /* 0xfffffffc00f08947 */ /* 0x004fea000383ffff */
[----:B------:R-:W-:Y:S05]  /*9040*/  BRA `(.L_x_44) ;  /* 0xffffff98001c7947 */ /* 0x000fea000383ffff */
.L_x_52:
[----:B-1----:R1:W2:Y:S02]  /*9050*/  SYNCS.PHASECHK.TRANS64.TRYWAIT P1, [R0+URZ+0x80], R2 ;  /* 0x00008002000075a7 */ /* 0x0022a400080211ff */
[----:B--2---:R-:W-:Y:S05]  /*9060*/  @!P1 NANOSLEEP.SYNCS 0x989680 ;  /* 0x009896800000995d */ /* 0x004fea0003900000 */
[----:B------:R-:W2:Y:S02]  /*9070*/  @!P1 SYNCS.PHASECHK.TRANS64 P1, [R0+URZ+0x80], R2 ;  /* 0x00008002000095a7 */ /* 0x000ea400080210ff */
[----:B--2---:R-:W-:Y:S05]  /*9080*/  @!P1 BRA `(.L_x_52) ;  /* 0xfffffffc00f09947 */ /* 0x004fea000383ffff */
[----:B------:R-:W-:Y:S05]  /*9090*/  BRA `(.L_x_143) ;  /* 0xffffff9c007c7947 */ /* 0x000fea000383ffff */
.L_x_53:
[----:B------:R-:W-:-:S07]  /*90a0*/  MOV R2, UR8 ;  /* 0x0000000800027c02 */ /* 0x000fce0008000f00 */
.L_x_144:
[----:B-1----:R1:W2:Y:S02]  /*90b0*/  SYNCS.PHASECHK.TRANS64.TRYWAIT P0, [R2+URZ+0xc0], R0 ;  /* 0x0000c000020075a7 */ /* 0x0022a400080011ff */
[----:B--2---:R-:W-:Y:S05]  /*90c0*/  @!P0 NANOSLEEP.SYNCS 0x989680 ;  /* 0x009896800000895d */ /* 0x004fea0003900000 */
[----:B------:R-:W2:Y:S02]  /*90d0*/  @!P0 SYNCS.PHASECHK.TRANS64 P0, [R2+URZ+0xc0], R0 ;  /* 0x0000c000020085a7 */ /* 0x000ea400080010ff */
[----:B--2---:R-:W-:Y:S05]  /*90e0*/  @!P0 BRA `(.L_x_144) ;  /* 0xfffffffc00f08947 */ /* 0x004fea000383ffff */
[----:B------:R-:W-:Y:S05]  /*90f0*/  BRA `(.L_x_145) ;  /* 0xffffff9c00cc7947 */ /* 0x000fea000383ffff */
.L_x_56:
[----:B------:R-:W-:Y:S07]  /*9100*/  MOV R0, UR7 ;  /* 0x0000000700007c02 */ /* 0x000fee0008000f00 */
.L_x_146:
[----:B-1----:R1:W2:Y:S02]  /*9110*/  SYNCS.PHASECHK.TRANS64.TRYWAIT P0, [R0+URZ], R2 ;  /* 0x00000002000075a7 */ /* 0x0022a400080011ff */
[----:B--2---:R-:W-:Y:S05]  /*9120*/  @!P0 NANOSLEEP.SYNCS 0x989680 ;  /* 0x009896800000895d */ /* 0x004fea0003900000 */
[----:B------:R-:W2:Y:S02]  /*9130*/  @!P0 SYNCS.PHASECHK.TRANS64 P0, [R0+URZ], R2 ;  /* 0x00000002000085a7 */ /* 0x000ea400080010ff */
[----:B--2---:R-:W-:Y:S05]  /*9140*/  @!P0 BRA `(.L_x_146) ;  /* 0xfffffffc00f08947 */ /* 0x004fea000383ffff */
[----:B------:R-:W-:Y:S05]  /*9150*/  BRA `(.L_x_55) ;  /* 0xffffff9c00e87947 */ /* 0x000fea000383ffff */
.L_x_59:
[----:B------:R-:W-:-:S07]  /*9160*/  MOV R0, UR5 ;  /* 0x0000000500007c02 */ /* 0x000fce0008000f00 */
.L_x_147:
[----:B--2---:R2:W3:Y:S02]  /*9170*/  SYNCS.PHASECHK.TRANS64.TRYWAIT P0, [R0+URZ], R2 ;  /* 0x00000002000075a7 */ /* 0x0044e400080011ff */
[----:B---3--:R-:W-:Y:S05]  /*9180*/  @!P0 NANOSLEEP.SYNCS 0x989680 ;  /* 0x009896800000895d */ /* 0x008fea0003900000 */
[----:B------:R-:W3:Y:S02]  /*9190*/  @!P0 SYNCS.PHASECHK.TRANS64 P0, [R0+URZ], R2 ;  /* 0x00000002000085a7 */ /* 0x000ee400080010ff */
[----:B---3--:R-:W-:Y:S05]  /*91a0*/  @!P0 BRA `(.L_x_147) ;  /* 0xfffffffc00f08947 */ /* 0x008fea000383ffff */
[----:B------:R-:W-:Y:S05]  /*91b0*/  BRA `(.L_x_148) ;  /* 0xffffffa0009c7947 */ /* 0x000fea000383ffff */
.L_x_60:
[----:B------:R-:W-:-:S07]  /*91c0*/  MOV R0, UR5 ;  /* 0x0000000500007c02 */ /* 0x000fce0008000f00 */
.L_x_149:
[----:B-1----:R1:W2:Y:S02]  /*91d0*/  SYNCS.PHASECHK.TRANS64.TRYWAIT P0, [R0+URZ], R3 ;  /* 0x00000003000075a7 */ /* 0x0022a400080011ff */
[----:B--2---:R-:W-:Y:S05]  /*91e0*/  @!P0 NANOSLEEP.SYNCS 0x989680 ;  /* 0x009896800000895d */ /* 0x004fea0003900000 */
[----:B------:R-:W2:Y:S02]  /*91f0*/  @!P0 SYNCS.PHASECHK.TRANS64 P0, [R0+URZ], R3 ;  /* 0x00000003000085a7 */ /* 0x000ea400080010ff */
[----:B--2---:R-:W-:Y:S05]  /*9200*/  @!P0 BRA `(.L_x_149) ;  /* 0xfffffffc00f08947 */ /* 0x004fea000383ffff */
[----:B------:R-:W-:Y:S05]  /*9210*/  BRA `(.L_x_150) ;  /* 0xffffffa000a87947 */ /* 0x000fea000383ffff */
.L_x_61:
[----:B------:R-:W-:-:S07]  /*9220*/  MOV R0, UR5 ;  /* 0x0000000500007c02 */ /* 0x000fce0008000f00 */
.L_x_151:
[----:B-1----:R1:W2:Y:S02]  /*9230*/  SYNCS.PHASECHK.TRANS64.TRYWAIT P0, [R0+URZ], R3 ;  /* 0x00000003000075a7 */ /* 0x0022a400080011ff */
[----:B--2---:R-:W-:Y:S05]  /*9240*/  @!P0 NANOSLEEP.SYNCS 0x989680 ;  /* 0x009896800000895d */ /* 0x004fea0003900000 */
[----:B------:R-:W2:Y:S02]  /*9250*/  @!P0 SYNCS.PHASECHK.TRANS64 P0, [R0+URZ], R3 ;  /* 0x00000003000085a7 */ /* 0x000ea400080010ff */
[----:B--2---:R-:W-:Y:S05]  /*9260*/  @!P0 BRA `(.L_x_151) ;  /* 0xfffffffc00f08947 */ /* 0x004fea000383ffff */
[----:B------:R-:W-:Y:S05]  /*9270*/  BRA `(.L_x_152) ;  /* 0xffffffa000b47947 */ /* 0x000fea000383ffff */
.L_x_62:
[----:B-1----:R-:W-:-:S07]  /*9280*/  MOV R0, UR7 ;  /* 0x0000000700007c02 */ /* 0x002fce0008000f00 */
.L_x_153:
[----:B-1----:R1:W2:Y:S02]  /*9290*/  SYNCS.PHASECHK.TRANS64.TRYWAIT P0, [R0+URZ], R2 ;  /* 0x00000002000075a7 */ /* 0x0022a400080011ff */
[----:B--2---:R-:W-:Y:S05]  /*92a0*/  @!P0 NANOSLEEP.SYNCS 0x989680 ;  /* 0x009896800000895d */ /* 0x004fea0003900000 */
[----:B------:R-:W2:Y:S02]  /*92b0*/  @!P0 SYNCS.PHASECHK.TRANS64 P0, [R0+URZ], R2 ;  /* 0x00000002000085a7 */ /* 0x000ea400080010ff */
[----:B--2---:R-:W-:Y:S05]  /*92c0*/  @!P0 BRA `(.L_x_153) ;  /* 0xfffffffc00f08947 */ /* 0x004fea000383ffff */
[----:B------:R-:W-:Y:S05]  /*92d0*/  BRA `(.L_x_154) ;  /* 0xffffffa000c07947 */ /* 0x000fea000383ffff */
.L_x_67:
[----:B--2---:R2:W3:Y:S02]  /*92e0*/  SYNCS.PHASECHK.TRANS64.TRYWAIT P0, [R0+URZ+0x80], R2 ;  /* 0x00008002000075a7 */ /* 0x0044e400080011ff */
[----:B---3--:R-:W-:Y:S05]  /*92f0*/  @!P0 NANOSLEEP.SYNCS 0x989680 ;  /* 0x009896800000895d */ /* 0x008fea0003900000 */
[----:B------:R-:W3:Y:S02]  /*9300*/  @!P0 SYNCS.PHASECHK.TRANS64 P0, [R0+URZ+0x80], R2 ;  /* 0x00008002000085a7 */ /* 0x000ee400080010ff */
[----:B---3--:R-:W-:Y:S05]  /*9310*/  @!P0 BRA `(.L_x_67) ;  /* 0xfffffffc00f08947 */ /* 0x008fea000383ffff */
[----:B------:R-:W-:Y:S05]  /*9320*/  BRA `(.L_x_155) ;  /* 0xffffffa400cc7947 */ /* 0x000fea000383ffff */
.L_x_70:
[----:B------:R-:W-:Y:S07]  /*9330*/  MOV R0, UR7 ;  /* 0x0000000700007c02 */ /* 0x000fee0008000f00 */
.L_x_156:
[----:B--2---:R2:W3:Y:S02]  /*9340*/  SYNCS.PHASECHK.TRANS64.TRYWAIT P0, [R0+URZ+0x78], R2 ;  /* 0x00007802000075a7 */ /* 0x0044e400080011ff */
[----:B---3--:R-:W-:Y:S05]  /*9350*/  @!P0 NANOSLEEP.SYNCS 0x989680 ;  /* 0x009896800000895d */ /* 0x008fea0003900000 */
[----:B------:R-:W3:Y:S02]  /*9360*/  @!P0 SYNCS.PHASECHK.TRANS64 P0, [R0+URZ+0x78], R2 ;  /* 0x00007802000085a7 */ /* 0x000ee400080010ff */
[----:B---3--:R-:W-:Y:S05]  /*9370*/  @!P0 BRA `(.L_x_156) ;  /* 0xfffffffc00f08947 */ /* 0x008fea000383ffff */
[----:B------:R-:W-:Y:S05]  /*9380*/  BRA `(.L_x_69) ;  /* 0xffffffa800ac7947 */ /* 0x000fea000383ffff */
.L_x_73:
[----:B------:R-:W-:Y:S07]  /*9390*/  MOV R0, UR7 ;  /* 0x0000000700007c02 */ /* 0x000fee0008000f00 */
.L_x_157:
[----:B-1----:R1:W2:Y:S02]  /*93a0*/  SYNCS.PHASECHK.TRANS64.TRYWAIT P0, [R0+URZ+0x50], R14 ;  /* 0x0000500e000075a7 */ /* 0x0022a400080011ff */
[----:B--2---:R-:W-:Y:S05]  /*93b0*/  @!P0 NANOSLEEP.SYNCS 0x989680 ;  /* 0x009896800000895d */ /* 0x004fea0003900000 */
[----:B------:R-:W2:Y:S02]  /*93c0*/  @!P0 SYNCS.PHASECHK.TRANS64 P0, [R0+URZ+0x50], R14 ;  /* 0x0000500e000085a7 */ /* 0x000ea400080010ff */
[----:B--2---:R-:W-:Y:S05]  /*93d0*/  @!P0 BRA `(.L_x_157) ;  /* 0xfffffffc00f08947 */ /* 0x004fea000383ffff */
[----:B------:R-:W-:Y:S05]  /*93e0*/  BRA `(.L_x_158) ;  /* 0xffffffac00247947 */ /* 0x000fea000383ffff */
.L_x_74:
[----:B------:R-:W-:Y:S07]  /*93f0*/  MOV R0, UR7 ;  /* 0x0000000700007c02 */ /* 0x000fee0008000f00 */
.L_x_159:
[----:B-1----:R1:W2:Y:S02]  /*9400*/  SYNCS.PHASECHK.TRANS64.TRYWAIT P0, [R0+URZ+0x58], R14 ;  /* 0x0000580e000075a7 */ /* 0x0022a400080011ff */
[----:B--2---:R-:W-:Y:S05]  /*9410*/  @!P0 NANOSLEEP.SYNCS 0x989680 ;  /* 0x009896800000895d */ /* 0x004fea0003900000 */
[----:B------:R-:W2:Y:S02]  /*9420*/  @!P0 SYNCS.PHASECHK.TRANS64 P0, [R0+URZ+0x58], R14 ;  /* 0x0000580e000085a7 */ /* 0x000ea400080010ff */
[----:B--2---:R-:W-:Y:S05]  /*9430*/  @!P0 BRA `(.L_x_159) ;  /* 0xfffffffc00f08947 */ /* 0x004fea000383ffff */
[----:B------:R-:W-:Y:S05]  /*9440*/  BRA `(.L_x_160) ;  /* 0xffffffac005c7947 */ /* 0x000fea000383ffff */
.L_x_75:
[----:B------:R-:W-:Y:S07]  /*9450*/  MOV R0, UR7 ;  /* 0x0000000700007c02 */ /* 0x000fee0008000f00 */
.L_x_161:
[----:B-1----:R1:W2:Y:S02]  /*9460*/  SYNCS.PHASECHK.TRANS64.TRYWAIT P0, [R0+URZ+0x60], R14 ;  /* 0x0000600e000075a7 */ /* 0x0022a400080011ff */
[----:B--2---:R-:W-:Y:S05]  /*9470*/  @!P0 NANOSLEEP.SYNCS 0x989680 ;  /* 0x009896800000895d */ /* 0x004fea0003900000 */
[----:B------:R-:W2:Y:S02]  /*9480*/  @!P0 SYNCS.PHASECHK.TRANS64 P0, [R0+URZ+0x60], R14 ;  /* 0x0000600e000085a7 */ /* 0x000ea400080010ff */
[----:B--2---:R-:W-:Y:S05]  /*9490*/  @!P0 BRA `(.L_x_161) ;  /* 0xfffffffc00f08947 */ /* 0x004fea000383ffff */
[----:B------:R-:W-:Y:S05]  /*94a0*/  BRA `(.L_x_162) ;  /* 0xffffffac00a07947 */ /* 0x000fea000383ffff */
.L_x_76:
[----:B------:R-:W-:Y:S07]  /*94b0*/  MOV R0, UR7 ;  /* 0x0000000700007c02 */ /* 0x000fee0008000f00 */
.L_x_163:
[----:B-1----:R1:W2:Y:S02]  /*94c0*/  SYNCS.PHASECHK.TRANS64.TRYWAIT P0, [R0+URZ+0x68], R14 ;  /* 0x0000680e000075a7 */ /* 0x0022a400080011ff */
[----:B--2---:R-:W-:Y:S05]  /*94d0*/  @!P0 NANOSLEEP.SYNCS 0x989680 ;  /* 0x009896800000895d */ /* 0x004fea0003900000 */
[----:B------:R-:W2:Y:S02]  /*94e0*/  @!P0 SYNCS.PHASECHK.TRANS64 P0, [R0+URZ+0x68], R14 ;  /* 0x0000680e000085a7 */ /* 0x000ea400080010ff */
[----:B--2---:R-:W-:Y:S05]  /*94f0*/  @!P0 BRA `(.L_x_163) ;  /* 0xfffffffc00f08947 */ /* 0x004fea000383ffff */
[----:B------:R-:W-:Y:S05]  /*9500*/  BRA `(.L_x_164) ;  /* 0xffffffb000247947 */ /* 0x000fea000383ffff */
.L_x_78:
[----:B------:R-:W-:-:S07]  /*9510*/  MOV R0, UR7 ;  /* 0x0000000700007c02 */ /* 0x000fce0008000f00 */
.L_x_165:
[----:B-1----:R1:W3:Y:S02]  /*9520*/  SYNCS.PHASECHK.TRANS64.TRYWAIT P0, [R0+URZ+0x50], R2 ;  /* 0x00005002000075a7 */ /* 0x0022e400080011ff */
[----:B---3--:R-:W-:Y:S05]  /*9530*/  @!P0 NANOSLEEP.SYNCS 0x989680 ;  /* 0x009896800000895d */ /* 0x008fea0003900000 */
[----:B------:R-:W3:Y:S02]  /*9540*/  @!P0 SYNCS.PHASECHK.TRANS64 P0, [R0+URZ+0x50], R2 ;  /* 0x00005002000085a7 */ /* 0x000ee400080010ff */
[----:B---3--:R-:W-:Y:S05]  /*9550*/  @!P0 BRA `(.L_x_165) ;  /* 0xfffffffc00f08947 */ /* 0x008fea000383ffff */
[----:B------:R-:W-:Y:S05]  /*9560*/  BRA `(.L_x_166) ;  /* 0xffffffb000947947 */ /* 0x000fea000383ffff */
.L_x_79:
[----:B-1----:R-:W-:-:S07]  /*9570*/  MOV R0, UR7 ;  /* 0x0000000700007c02 */ /* 0x002fce0008000f00 */
.L_x_167:
[----:B-1----:R1:W3:Y:S02]  /*9580*/  SYNCS.PHASECHK.TRANS64.TRYWAIT P0, [R0+URZ+0x58], R2 ;  /* 0x00005802000075a7 */ /* 0x0022e400080011ff */
[----:B---3--:R-:W-:Y:S05]  /*9590*/  @!P0 NANOSLEEP.SYNCS 0x989680 ;  /* 0x009896800000895d */ /* 0x008fea0003900000 */
[----:B------:R-:W3:Y:S02]  /*95a0*/  @!P0 SYNCS.PHASECHK.TRANS64 P0, [R0+URZ+0x58], R2 ;  /* 0x00005802000085a7 */ /* 0x000ee400080010ff */
[----:B---3--:R-:W-:Y:S05]  /*95b0*/  @!P0 BRA `(.L_x_167) ;  /* 0xfffffffc00f08947 */ /* 0x008fea000383ffff */
[----:B------:R-:W-:Y:S05]  /*95c0*/  BRA `(.L_x_168) ;  /* 0xffffffb000847947 */ /* 0x000fea000383ffff */
.L_x_80:
[----:B-1----:R-:W-:-:S07]  /*95d0*/  MOV R0, UR7 ;  /* 0x0000000700007c02 */ /* 0x002fce0008000f00 */
.L_x_169:
[----:B-1----:R1:W3:Y:S02]  /*95e0*/  SYNCS.PHASECHK.TRANS64.TRYWAIT P0, [R0+URZ+0x60], R2 ;  /* 0x00006002000075a7 */ /* 0x0022e400080011ff */
[----:B---3--:R-:W-:Y:S05]  /*95f0*/  @!P0 NANOSLEEP.SYNCS 0x989680 ;  /* 0x009896800000895d */ /* 0x008fea0003900000 */
[----:B------:R-:W3:Y:S02]  /*9600*/  @!P0 SYNCS.PHASECHK.TRANS64 P0, [R0+URZ+0x60], R2 ;  /* 0x00006002000085a7 */ /* 0x000ee400080010ff */
[----:B---3--:R-:W-:Y:S05]  /*9610*/  @!P0 BRA `(.L_x_169) ;  /* 0xfffffffc00f08947 */ /* 0x008fea000383ffff */
[----:B------:R-:W-:Y:S05]  /*9620*/  BRA `(.L_x_170) ;  /* 0xffffffb000747947 */ /* 0x000fea000383ffff */
.L_x_82:
[----:B--2---:R2:W4:Y:S02]  /*9630*/  SYNCS.PHASECHK.TRANS64.TRYWAIT P0, [R0+URZ+0x80], R2 ;  /* 0x00008002000075a7 */ /* 0x00452400080011ff */
[----:B----4-:R-:W-:Y:S05]  /*9640*/  @!P0 NANOSLEEP.SYNCS 0x989680 ;  /* 0x009896800000895d */ /* 0x010fea0003900000 */
[----:B------:R-:W4:Y:S02]  /*9650*/  @!P0 SYNCS.PHASECHK.TRANS64 P0, [R0+URZ+0x80], R2 ;  /* 0x00008002000085a7 */ /* 0x000f2400080010ff */
[----:B----4-:R-:W-:Y:S05]  /*9660*/  @!P0 BRA `(.L_x_82) ;  /* 0xfffffffc00f08947 */ /* 0x010fea000383ffff */
[----:B------:R-:W-:Y:S05]  /*9670*/  BRA `(.L_x_171) ;  /* 0xffffffb400487947 */ /* 0x000fea000383ffff */
.L_x_93:
[----:B-1----:R-:W-:Y:S04]  /*9680*/  MOV R0, UR48 ;  /* 0x0000003000007c02 */ /* 0x002fe80008000f00 */
[----:B------:R1:W3:Y:S03]  /*9690*/  SYNCS.PHASECHK.TRANS64.TRYWAIT P1, [R0+URZ+0x30], R3 ;  /* 0x00003003000075a7 */ /* 0x0002e600080211ff */
[----:B---3--:R-:W-:Y:S05]  /*96a0*/  @!P1 NANOSLEEP.SYNCS 0x989680 ;  /* 0x009896800000995d */ /* 0x008fea0003900000 */
[----:B------:R-:W3:Y:S02]  /*96b0*/  @!P1 SYNCS.PHASECHK.TRANS64 P1, [R0+URZ+0x30], R3 ;  /* 0x00003003000095a7 */ /* 0x000ee400080210ff */
[----:B---3--:R-:W-:Y:S05]  /*96c0*/  @!P1 BRA `(.L_x_93) ;  /* 0xfffffffc00ec9947 */ /* 0x008fea000383ffff */
[----:B------:R-:W-:Y:S05]  /*96d0*/  BRA `(.L_x_92) ;  /* 0xffffffc000807947 */ /* 0x000fea000383ffff */
.L_x_95:
[----:B-1----:R1:W2:Y:S02]  /*96e0*/  SYNCS.PHASECHK.TRANS64.TRYWAIT P0, [R64+URZ+0xa0], R2 ;  /* 0x0000a002400075a7 */ /* 0x0022a400080011ff */
[----:B--2---:R-:W-:Y:S05]  /*96f0*/  @!P0 NANOSLEEP.SYNCS 0x989680 ;  /* 0x009896800000895d */ /* 0x004fea0003900000 */
[----:B------:R-:W2:Y:S02]  /*9700*/  @!P0 SYNCS.PHASECHK.TRANS64 P0, [R64+URZ+0xa0], R2 ;  /* 0x0000a002400085a7 */ /* 0x000ea400080010ff */
[----:B--2---:R-:W-:Y:S05]  /*9710*/  @!P0 BRA `(.L_x_95) ;  /* 0xfffffffc00f08947 */ /* 0x004fea000383ffff */
[----:B------:R-:W-:Y:S05]  /*9720*/  BRA `(.L_x_94) ;  /* 0xffffffc000ac7947 */ /* 0x000fea000383ffff */
.L_x_104:
[----:B--2---:R2:W3:Y:S02]  /*9730*/  SYNCS.PHASECHK.TRANS64.TRYWAIT P0, [R2+URZ+0x30], R0 ;  /* 0x00003000020075a7 */ /* 0x0044e400080011ff */
[----:B---3--:R-:W-:Y:S05]  /*9740*/  @!P0 NANOSLEEP.SYNCS 0x989680 ;  /* 0x009896800000895d */ /* 0x008fea0003900000 */
[----:B------:R-:W3:Y:S02]  /*9750*/  @!P0 SYNCS.PHASECHK.TRANS64 P0, [R2+URZ+0x30], R0 ;  /* 0x00003000020085a7 */ /* 0x000ee400080010ff */
[----:B---3--:R-:W-:Y:S05]  /*9760*/  @!P0 BRA `(.L_x_104) ;  /* 0xfffffffc00f08947 */ /* 0x008fea000383ffff */
[----:B------:R-:W-:Y:S05]  /*9770*/  BRA `(.L_x_103) ;  /* 0xffffffcc00907947 */ /* 0x000fea000383ffff */
.L_x_112:
[----:B--2---:R2:W3:Y:S02]  /*9780*/  SYNCS.PHASECHK.TRANS64.TRYWAIT P0, [R0+URZ+0x30], R5 ;  /* 0x00003005000075a7 */ /* 0x0044e400080011ff */
[----:B---3--:R-:W-:Y:S05]  /*9790*/  @!P0 NANOSLEEP.SYNCS 0x989680 ;  /* 0x009896800000895d */ /* 0x008fea0003900000 */
[----:B------:R-:W3:Y:S02]  /*97a0*/  @!P0 SYNCS.PHASECHK.TRANS64 P0, [R0+URZ+0x30], R5 ;  /* 0x00003005000085a7 */ /* 0x000ee400080010ff */
[----:B---3--:R-:W-:Y:S05]  /*97b0*/  @!P0 BRA `(.L_x_112) ;  /* 0xfffffffc00f08947 */ /* 0x008fea000383ffff */
[----:B------:R-:W-:Y:S05]  /*97c0*/  BRA `(.L_x_111) ;  /* 0xffffffd800947947 */ /* 0x000fea000383ffff */
.L_x_120:
[----:B--2---:R2:W3:Y:S02]  /*97d0*/  SYNCS.PHASECHK.TRANS64.TRYWAIT P0, [R2+URZ+0x30], R0 ;  /* 0x00003000020075a7 */ /* 0x0044e400080011ff */
[----:B---3--:R-:W-:Y:S05]  /*97e0*/  @!P0 NANOSLEEP.SYNCS 0x989680 ;  /* 0x009896800000895d */ /* 0x008fea0003900000 */
[----:B------:R-:W3:Y:S02]  /*97f0*/  @!P0 SYNCS.PHASECHK.TRANS64 P0, [R2+URZ+0x30], R0 ;  /* 0x00003000020085a7 */ /* 0x000ee400080010ff */
[----:B---3--:R-:W-:Y:S05]  /*9800*/  @!P0 BRA `(.L_x_120) ;  /* 0xfffffffc00f08947 */ /* 0x008fea000383ffff */
[----:B------:R-:W-:Y:S05]  /*9810*/  BRA `(.L_x_119) ;  /* 0xffffffe400987947 */ /* 0x000fea000383ffff */
        .weak           $__internal_0_$__cuda_sm10x_tcgen05_guardrail_trap_col_being_dealloced_not_returned_by_alloc
        .type           $__internal_0_$__cuda_sm10x_tcgen05_guardrail_trap_col_being_dealloced_not_returned_by_alloc,@function
        .size           $__internal_0_$__cuda_sm10x_tcgen05_guardrail_trap_col_being_dealloced_not_returned_by_alloc,($__internal_1_$__cuda_sm10x_tcgen05_guardrail_trap_phase_invalid_during_alloc - $__internal_0_$__cuda_sm10x_tcgen05_guardrail_trap_col_being_dealloced_not_returned_by_alloc)
$__internal_0_$__cuda_sm10x_tcgen05_guardrail_trap_col_being_dealloced_not_returned_by_alloc:
[----:B------:R-:W-:Y:S05]  /*9820*/  BPT.TRAP 0x1 ;  /* 0x000000040000795c */ /* 0x000fea0000300000 */
[----:B------:R-:W-:-:S04]  /*9830*/  HFMA2 R3, -RZ, RZ, 0, 0 ;  /* 0x00000000ff037431 */ /* 0x000fc800000001ff */
[----:B------:R-:W-:Y:S05]  /*9840*/  RET.REL.NODEC R2 `(_ZN7cutlass13device_kernelINS_4gemm6kernel13GemmUniversalIN4cute5tupleIJiiiiEEENS1_10collective13CollectiveMmaINS1_35MainloopSm100TmaUmmaWarpSpecializedILi3ELi2ELi4ENS5_IJNS4_1CILi1EEESB_SB_EEEEENS5_IJNSA_ILi64EEENSA_ILi256EEENSA_ILi32EEEEEENS_10bfloat16_tENS5_IJlSB_lEEESI_SJ_NS4_8TiledMMAINS4_8MMA_AtomIJNS4_20SM100_MMA_F16BF16_SSISI_SI_fLi64ELi256ELNS4_4UMMA5MajorE0ELSO_0ELNSN_7ScaleInE0ELSP_0EEEEEENS4_6LayoutISC_NS5_IJNSA_ILi0EEEST_ST_EEEEENS5_IJNS4_10UnderscoreESW_SW_EEEEENS4_13SM90_TMA_LOADENS4_14ComposedLayoutINS4_7SwizzleILi2ELi4ELi3EEENS4_18smem_ptr_flag_bitsILi16EEENSS_INS5_IJNSA_ILi8EEESG_EEENS5_IJSG_SB_EEEEEEEvNS4_8identityESZ_S19_vS1A_EENS_8epilogue10collective18CollectiveEpilogueINS1C_23Sm100TmaWarpSpecializedILi4ELi2ELi32ELb1ELb0EEEJSH_NS5_IJNSS_ISE_SB_EES1H_EEESI_SJ_SI_SJ_NS1C_6fusion15FusionCallbacksIS1G_NS1J_17LinearCombinationISI_fSI_fLNS_15FloatRoundStyleE2EEESH_S1I_JEEENS4_5SM1004TMEM4LOAD26SM100_TMEM_LOAD_16dp256b8xESZ_NS10_INS11_ILi3ELi4ELi3EEES14_NSS_INS5_IJS15_SE_EEENS5_IJSE_SB_EEEEEEENS4_17SM75_U32x4_LDSM_NENS4_14SM90_TMA_STOREES1X_NS4_17SM90_U32x4_STSM_NENS4_39AutoVectorizingCopyWithAssumedAlignmentILi128EEEEEEvvEEEEvNT_6ParamsE) ;  /* 0xffffff6402ec7950 */ /* 0x000fea0003c3ffff */
        .weak           $__internal_1_$__cuda_sm10x_tcgen05_guardrail_trap_phase_invalid_during_alloc
        .type           $__internal_1_$__cuda_sm10x_tcgen05_guardrail_trap_phase_invalid_during_alloc,@function
        .size           $__internal_1_$__cuda_sm10x_tcgen05_guardrail_trap_phase_invalid_during_alloc,($__internal_2_$__cuda_sm10x_tcgen05_guardrail_trap_unallocated_columns_being_dealloced - $__internal_1_$__cuda_sm10x_tcgen05_guardrail_trap_phase_invalid_during_alloc)
$__internal_1_$__cuda_sm10x_tcgen05_guardrail_trap_phase_invalid_during_alloc:
[----:B------:R-:W-:Y:S05]  /*9850*/  BPT.TRAP 0x1 ;  /* 0x000000040000795c */ /* 0x000fea0000300000 */
[----:B------:R-:W-:-:S04]  /*9860*/  MOV R3, 0x0 ;  /* 0x0000000000037802 */ /* 0x000fc80000000f00 */
[----:B------:R-:W-:Y:S05]  /*9870*/  RET.REL.NODEC R2 `(_ZN7cutlass13device_kernelINS_4gemm6kernel13GemmUniversalIN4cute5tupleIJiiiiEEENS1_10collective13CollectiveMmaINS1_35MainloopSm100TmaUmmaWarpSpecializedILi3ELi2ELi4ENS5_IJNS4_1CILi1EEESB_SB_EEEEENS5_IJNSA_ILi64EEENSA_ILi256EEENSA_ILi32EEEEEENS_10bfloat16_tENS5_IJlSB_lEEESI_SJ_NS4_8TiledMMAINS4_8MMA_AtomIJNS4_20SM100_MMA_F16BF16_SSISI_SI_fLi64ELi256ELNS4_4UMMA5MajorE0ELSO_0ELNSN_7ScaleInE0ELSP_0EEEEEENS4_6LayoutISC_NS5_IJNSA_ILi0EEEST_ST_EEEEENS5_IJNS4_10UnderscoreESW_SW_EEEEENS4_13SM90_TMA_LOADENS4_14ComposedLayoutINS4_7SwizzleILi2ELi4ELi3EEENS4_18smem_ptr_flag_bitsILi16EEENSS_INS5_IJNSA_ILi8EEESG_EEENS5_IJSG_SB_EEEEEEEvNS4_8identityESZ_S19_vS1A_EENS_8epilogue10collective18CollectiveEpilogueINS1C_23Sm100TmaWarpSpecializedILi4ELi2ELi32ELb1ELb0EEEJSH_NS5_IJNSS_ISE_SB_EES1H_EEESI_SJ_SI_SJ_NS1C_6fusion15FusionCallbacksIS1G_NS1J_17LinearCombinationISI_fSI_fLNS_15FloatRoundStyleE2EEESH_S1I_JEEENS4_5SM1004TMEM4LOAD26SM100_TMEM_LOAD_16dp256b8xESZ_NS10_INS11_ILi3ELi4ELi3EEES14_NSS_INS5_IJS15_SE_EEENS5_IJSE_SB_EEEEEEENS4_17SM75_U32x4_LDSM_NENS4_14SM90_TMA_STOREES1X_NS4_17SM90_U32x4_STSM_NENS4_39AutoVectorizingCopyWithAssumedAlignmentILi128EEEEEEvvEEEEvNT_6ParamsE) ;  /* 0xffffff6402e07950 */ /* 0x000fea0003c3ffff */
        .weak           $__internal_2_$__cuda_sm10x_tcgen05_guardrail_trap_unallocated_columns_being_dealloced
        .type           $__internal_2_$__cuda_sm10x_tcgen05_guardrail_trap_unallocated_columns_being_dealloced,@function
        .size           $__internal_2_$__cuda_sm10x_tcgen05_guardrail_trap_unallocated_columns_being_dealloced,(.L_x_173 - $__internal_2_$__cuda_sm10x_tcgen05_guardrail_trap_unallocated_columns_being_dealloced)
$__internal_2_$__cuda_sm10x_tcgen05_guardrail_trap_unallocated_columns_being_dealloced:
[----:B------:R-:W-:Y:S05]  /*9880*/  BPT.TRAP 0x1 ;  /* 0x000000040000795c */ /* 0x000fea0000300000 */
[----:B------:R-:W-:-:S04]  /*9890*/  HFMA2 R3, -RZ, RZ, 0, 0 ;  /* 0x00000000ff037431 */ /* 0x000fc800000001ff */
[----:B------:R-:W-:Y:S05]  /*98a0*/  RET.REL.NODEC R2 `(_ZN7cutlass13device_kernelINS_4gemm6kernel13GemmUniversalIN4cute5tupleIJiiiiEEENS1_10collective13CollectiveMmaINS1_35MainloopSm100TmaUmmaWarpSpecializedILi3ELi2ELi4ENS5_IJNS4_1CILi1EEESB_SB_EEEEENS5_IJNSA_ILi64EEENSA_ILi256EEENSA_ILi32EEEEEENS_10bfloat16_tENS5_IJlSB_lEEESI_SJ_NS4_8TiledMMAINS4_8MMA_AtomIJNS4_20SM100_MMA_F16BF16_SSISI_SI_fLi64ELi256ELNS4_4UMMA5MajorE0ELSO_0ELNSN_7ScaleInE0ELSP_0EEEEEENS4_6LayoutISC_NS5_IJNSA_ILi0EEEST_ST_EEEEENS5_IJNS4_10UnderscoreESW_SW_EEEEENS4_13SM90_TMA_LOADENS4_14ComposedLayoutINS4_7SwizzleILi2ELi4ELi3EEENS4_18smem_ptr_flag_bitsILi16EEENSS_INS5_IJNSA_ILi8EEESG_EEENS5_IJSG_SB_EEEEEEEvNS4_8identityESZ_S19_vS1A_EENS_8epilogue10collective18CollectiveEpilogueINS1C_23Sm100TmaWarpSpecializedILi4ELi2ELi32ELb1ELb0EEEJSH_NS5_IJNSS_ISE_SB_EES1H_EEESI_SJ_SI_SJ_NS1C_6fusion15FusionCallbacksIS1G_NS1J_17LinearCombinationISI_fSI_fLNS_15FloatRoundStyleE2EEESH_S1I_JEEENS4_5SM1004TMEM4LOAD26SM100_TMEM_LOAD_16dp256b8xESZ_NS10_INS11_ILi3ELi4ELi3EEES14_NSS_INS5_IJS15_SE_EEENS5_IJSE_SB_EEEEEEENS4_17SM75_U32x4_LDSM_NENS4_14SM90_TMA_STOREES1X_NS4_17SM90_U32x4_STSM_NENS4_39AutoVectorizingCopyWithAssumedAlignmentILi128EEEEEEvvEEEEvNT_6ParamsE) ;  /* 0xffffff6402d47950 */ /* 0x000fea0003c3ffff */
.L_x_172:
[----:B------:R-:W-:-:S00]  /*98b0*/  BRA `(.L_x_172) ;  /* 0xfffffffc00fc7947 */ /* 0x000fc0000383ffff */
[----:B------:R-:W-:-:S00]  /*98c0*/  NOP ;  /* 0x0000000000007918 */ /* 0x000fc00000000000 */
        /* <DEDUP_REMOVED lines=11> */
.L_x_173:


//--------------------- .nv.global.init           --------------------------
	.section	.nv.global.init,"aw",@progbits
.nv.global.init:
	.type		$str$27,@object
	.size		$str$27,($str$28 - $str$27)
$str$27:
        /*0000*/ 	.byte	0x28, 0x61, 0x64, 0x64, 0x72, 0x65, 0x73, 0x73, 0x20, 0x26, 0x20, 0x6d, 0x61, 0x73, 0x6b, 0x29
        /*0010*/ 	.byte	0x20, 0x3d, 0x3d, 0x20, 0x30, 0x00
	.type		$str$28,@object
	.size		$str$28,($str$26 - $str$28)
$str$28:
        /*0016*/ 	.byte	0x2f, 0x74, 0x6d, 0x70, 0x2f, 0x63, 0x75, 0x74, 0x6c, 0x61, 0x73, 0x73, 0x5f, 0x73, 0x77, 0x65
        /*0026*/ 	.byte	0x65, 0x70, 0x5f, 0x73, 0x72, 0x63, 0x2f, 0x69, 0x6e, 0x63, 0x6c, 0x75, 0x64, 0x65, 0x2f, 0x63
        /*0036*/ 	.byte	0x75, 0x74, 0x65, 0x2f, 0x70, 0x6f, 0x69, 0x6e, 0x74, 0x65, 0x72, 0x5f, 0x66, 0x6c, 0x61, 0x67
        /*0046*/ 	.byte	0x67, 0x65, 0x64, 0x2e, 0x68, 0x70, 0x70, 0x00
	.type		$str$26,@object
	.size		$str$26,($str$25 - $str$26)
$str$26:
        /*004e*/ 	.byte	0x2f, 0x74, 0x6d, 0x70, 0x2f, 0x63, 0x75, 0x74, 0x6c, 0x61, 0x73, 0x73, 0x5f, 0x73, 0x77, 0x65
        /*005e*/ 	.byte	0x65, 0x70, 0x5f, 0x73, 0x72, 0x63, 0x2f, 0x69, 0x6e, 0x63, 0x6c, 0x75, 0x64, 0x65, 0x2f, 0x63
        /*006e*/ 	.byte	0x75, 0x74, 0x65, 0x2f, 0x61, 0x74, 0x6f, 0x6d, 0x2f, 0x63, 0x6f, 0x70, 0x79, 0x5f, 0x74, 0x72
        /*007e*/ 	.byte	0x61, 0x69, 0x74, 0x73, 0x5f, 0x73, 0x6d, 0x31, 0x30, 0x30, 0x2e, 0x68, 0x70, 0x70, 0x00
	.type		$str$25,@object
	.size		$str$25,(__unnamed_1 - $str$25)
$str$25:
        /*008d*/ 	.byte	0x28, 0x28, 0x75, 0x69, 0x6e, 0x74, 0x33, 0x32, 0x5f, 0x74, 0x28, 0x74, 0x68, 0x72, 0x65, 0x61
        /*009d*/ 	.byte	0x64, 0x49, 0x64, 0x78, 0x2e, 0x78, 0x29, 0x20, 0x2f, 0x20, 0x33, 0x32, 0x29, 0x20, 0x25, 0x20
        /*00ad*/ 	.byte	0x34, 0x29, 0x20, 0x3d, 0x3d, 0x20, 0x28, 0x28, 0x28, 0x74, 0x6d, 0x65, 0x6d, 0x5f, 0x61, 0x64
        /*00bd*/ 	.byte	0x64, 0x72, 0x20, 0x3e, 0x3e, 0x20, 0x31, 0x36, 0x29, 0x20, 0x2f, 0x20, 0x33, 0x32, 0x29, 0x20
        /*00cd*/ 	.byte	0x25, 0x20, 0x34, 0x29, 0x00
	.type		__unnamed_1,@object
	.size		__unnamed_1,(__unnamed_2 - __unnamed_1)
__unnamed_1:
        /*00d2*/ 	.byte	0x61, 0x75, 0x74, 0x6f, 0x20, 0x63, 0x75, 0x74, 0x65, 0x3a, 0x3a, 0x61, 0x73, 0x5f, 0x70, 0x6f
        /* <DEDUP_REMOVED lines=24> */
        /*0262*/ 	.byte	0x30, 0x39, 0x36, 0x3e, 0x3e, 0x3e, 0x3e, 0x5d, 0x00
	.type		__unnamed_2,@object
	.size		__unnamed_2,(.L_2 - __unnamed_2)
__unnamed_2:
        /* <DEDUP_REMOVED lines=46> */
        /*054b*/ 	.byte	0x75, 0x74, 0x65, 0x3a, 0x3a, 0x43, 0x3c, 0x30, 0x3e, 0x3e, 0x3e, 0x3e, 0x5d, 0x00
.L_2:


//--------------------- .nv.shared._ZN7cutlass13device_kernelINS_4gemm6kernel13GemmUniversalIN4cute5tupleIJiiiiEEENS1_10collective13CollectiveMmaINS1_35MainloopSm100TmaUmmaWarpSpecializedILi3ELi2ELi4ENS5_IJNS4_1CILi1EEESB_SB_EEEEENS5_IJNSA_ILi64EEENSA_ILi256EEENSA_ILi32EEEEEENS_10bfloat16_tENS5_IJlSB_lEEESI_SJ_NS4_8TiledMMAINS4_8MMA_AtomIJNS4_20SM100_MMA_F16BF16_SSISI_SI_fLi64ELi256ELNS4_4UMMA5MajorE0ELSO_0ELNSN_7ScaleInE0ELSP_0EEEEEENS4_6LayoutISC_NS5_IJNSA_ILi0EEEST_ST_EEEEENS5_IJNS4_10UnderscoreESW_SW_EEEEENS4_13SM90_TMA_LOADENS4_14ComposedLayoutINS4_7SwizzleILi2ELi4ELi3EEENS4_18smem_ptr_flag_bitsILi16EEENSS_INS5_IJNSA_ILi8EEESG_EEENS5_IJSG_SB_EEEEEEEvNS4_8identityESZ_S19_vS1A_EENS_8epilogue10collective18CollectiveEpilogueINS1C_23Sm100TmaWarpSpecializedILi4ELi2ELi32ELb1ELb0EEEJSH_NS5_IJNSS_ISE_SB_EES1H_EEESI_SJ_SI_SJ_NS1C_6fusion15FusionCallbacksIS1G_NS1J_17LinearCombinationISI_fSI_fLNS_15FloatRoundStyleE2EEESH_S1I_JEEENS4_5SM1004TMEM4LOAD26SM100_TMEM_LOAD_16dp256b8xESZ_NS10_INS11_ILi3ELi4ELi3EEES14_NSS_INS5_IJS15_SE_EEENS5_IJSE_SB_EEEEEEENS4_17SM75_U32x4_LDSM_NENS4_14SM90_TMA_STOREES1X_NS4_17SM90_U32x4_STSM_NENS4_39AutoVectorizingCopyWithAssumedAlignmentILi128EEEEEEvvEEEEvNT_6ParamsE --------------------------
	.section	.nv.shared._ZN7cutlass13device_kernelINS_4gemm6kernel13GemmUniversalIN4cute5tupleIJiiiiEEENS1_10collective13CollectiveMmaINS1_35MainloopSm100TmaUmmaWarpSpecializedILi3ELi2ELi4ENS5_IJNS4_1CILi1EEESB_SB_EEEEENS5_IJNSA_ILi64EEENSA_ILi256EEENSA_ILi32EEEEEENS_10bfloat16_tENS5_IJlSB_lEEESI_SJ_NS4_8TiledMMAINS4_8MMA_AtomIJNS4_20SM100_MMA_F16BF16_SSISI_SI_fLi64ELi256ELNS4_4UMMA5MajorE0ELSO_0ELNSN_7ScaleInE0ELSP_0EEEEEENS4_6LayoutISC_NS5_IJNSA_ILi0EEEST_ST_EEEEENS5_IJNS4_10UnderscoreESW_SW_EEEEENS4_13SM90_TMA_LOADENS4_14ComposedLayoutINS4_7SwizzleILi2ELi4ELi3EEENS4_18smem_ptr_flag_bitsILi16EEENSS_INS5_IJNSA_ILi8EEESG_EEENS5_IJSG_SB_EEEEEEEvNS4_8identityESZ_S19_vS1A_EENS_8epilogue10collective18CollectiveEpilogueINS1C_23Sm100TmaWarpSpecializedILi4ELi2ELi32ELb1ELb0EEEJSH_NS5_IJNSS_ISE_SB_EES1H_EEESI_SJ_SI_SJ_NS1C_6fusion15FusionCallbacksIS1G_NS1J_17LinearCombinationISI_fSI_fLNS_15FloatRoundStyleE2EEESH_S1I_JEEENS4_5SM1004TMEM4LOAD26SM100_TMEM_LOAD_16dp256b8xESZ_NS10_INS11_ILi3ELi4ELi3EEES14_NSS_INS5_IJS15_SE_EEENS5_IJSE_SB_EEEEEEENS4_17SM75_U32x4_LDSM_NENS4_14SM90_TMA_STOREES1X_NS4_17SM90_U32x4_STSM_NENS4_39AutoVectorizingCopyWithAssumedAlignmentILi128EEEEEEvvEEEEvNT_6ParamsE,"aw",@nobits
	.sectionflags	@""
	.align	16
	.zero		1024


//--------------------- .nv.shared.reserved.0     --------------------------
	.section	.nv.shared.reserved.0,"aw",@nobits
	.weak		__nv_reservedSMEM_offset_0_alias
	.size		__nv_reservedSMEM_offset_0_alias, 0, 64
	.other		__nv_reservedSMEM_offset_0_alias,@"STO_CUDA_RESERVED_SHARED STV_DEFAULT"
__nv_reservedSMEM_offset_0_alias:
	.zero		0
.nv.shared.reserved.0:
	.zero		64
	.weak		__nv_reservedSMEM_tcgen05_partition
	.type		__nv_reservedSMEM_tcgen05_partition,@object
	.size		__nv_reservedSMEM_tcgen05_partition,(.L_0 - __nv_reservedSMEM_tcgen05_partition)
__nv_reservedSMEM_tcgen05_partition:
	.zero		32
.L_0:


//--------------------- .nv.global                --------------------------
	.section	.nv.global,"aw",@nobits
.nv.global:
	.type		_ZN39_INTERNAL_312b6a86_4_k_cu_899c38a8_81164cute1_E,@object
	.size		_ZN39_INTERNAL_312b6a86_4_k_cu_899c38a8_81164cute1_E,(_ZN39_INTERNAL_312b6a86_4_k_cu_899c38a8_81164cuda3std3__45__cpo6cbeginE - _ZN39_INTERNAL_312b6a86_4_k_cu_899c38a8_81164cute1_E)
_ZN39_INTERNAL_312b6a86_4_k_cu_899c38a8_81164cute1_E:
	.zero		1
	.type		_ZN39_INTERNAL_312b6a86_4_k_cu_899c38a8_81164cuda3std3__45__cpo6cbeginE,@object
	.size		_ZN39_INTERNAL_312b6a86_4_k_cu_899c38a8_81164cuda3std3__45__cpo6cbeginE,(_ZN39_INTERNAL_312b6a86_4_k_cu_899c38a8_81164cuda3std3__48in_placeE - _ZN39_INTERNAL_312b6a86_4_k_cu_899c38a8_81164cuda3std3__45__cpo6cbeginE)
_ZN39_INTERNAL_312b6a86_4_k_cu_899c38a8_81164cuda3std3__45__cpo6cbeginE:
	.zero		1
	.type		_ZN39_INTERNAL_312b6a86_4_k_cu_899c38a8_81164cuda3std3__48in_placeE,@object
	.size		_ZN39_INTERNAL_312b6a86_4_k_cu_899c38a8_81164cuda3std3__48in_placeE,(_ZN39_INTERNAL_312b6a86_4_k_cu_899c38a8_81164cuda3std6ranges3__45__cpo9iter_moveE - _ZN39_INTERNAL_312b6a86_4_k_cu_899c38a8_81164cuda3std3__48in_placeE)
_ZN39_INTERNAL_312b6a86_4_k_cu_899c38a8_81164cuda3std3__48in_placeE:
	.zero		1
	.type		_ZN39_INTERNAL_312b6a86_4_k_cu_899c38a8_81164cuda3std6ranges3__45__cpo9iter_moveE,@object
	.size		_ZN39_INTERNAL_312b6a86_4_k_cu_899c38a8_81164cuda3std6ranges3__45__cpo9iter_moveE,(_ZN39_INTERNAL_312b6a86_4_k_cu_899c38a8_81164cuda3std3__45__cpo5beginE - _ZN39_INTERNAL_312b6a86_4_k_cu_899c38a8_81164cuda3std6ranges3__45__cpo9iter_moveE)
_ZN39_INTERNAL_312b6a86_4_k_cu_899c38a8_81164cuda3std6ranges3__45__cpo9iter_moveE:
	.zero		1
	.type		_ZN39_INTERNAL_312b6a86_4_k_cu_899c38a8_81164cuda3std3__45__cpo5beginE,@object
	.size		_ZN39_INTERNAL_312b6a86_4_k_cu_899c38a8_81164cuda3std3__45__cpo5beginE,(_ZN39_INTERNAL_312b6a86_4_k_cu_899c38a8_81164cuda3std3__441_GLOBAL__N__312b6a86_4_k_cu_899c38a8_81166ignoreE - _ZN39_INTERNAL_312b6a86_4_k_cu_899c38a8_81164cuda3std3__45__cpo5beginE)
_ZN39_INTERNAL_312b6a86_4_k_cu_899c38a8_81164cuda3std3__45__cpo5beginE:
	.zero		1
	.type		_ZN39_INTERNAL_312b6a86_4_k_cu_899c38a8_81164cuda3std3__441_GLOBAL__N__312b6a86_4_k_cu_899c38a8_81166ignoreE,@object
	.size		_ZN39_INTERNAL_312b6a86_4_k_cu_899c38a8_81164cuda3std3__441_GLOBAL__N__312b6a86_4_k_cu_899c38a8_81166ignoreE,(_ZN39_INTERNAL_312b6a86_4_k_cu_899c38a8_81164cute7productE - _ZN39_INTERNAL_312b6a86_4_k_cu_899c38a8_81164cuda3std3__441_GLOBAL__N__312b6a86_4_k_cu_899c38a8_81166ignoreE)
_ZN39_INTERNAL_312b6a86_4_k_cu_899c38a8_81164cuda3std3__441_GLOBAL__N__312b6a86_4_k_cu_899c38a8_81166ignoreE:
	.zero		1
	.type		_ZN39_INTERNAL_312b6a86_4_k_cu_899c38a8_81164cute7productE,@object
	.size		_ZN39_INTERNAL_312b6a86_4_k_cu_899c38a8_81164cute7productE,(_ZN39_INTERNAL_312b6a86_4_k_cu_899c38a8_81164cuda3std3__45__cpo3endE - _ZN39_INTERNAL_312b6a86_4_k_cu_899c38a8_81164cute7productE)
_ZN39_INTERNAL_312b6a86_4_k_cu_899c38a8_81164cute7productE:
	.zero		1
	.type		_ZN39_INTERNAL_312b6a86_4_k_cu_899c38a8_81164cuda3std3__45__cpo3endE,@object
	.size		_ZN39_INTERNAL_312b6a86_4_k_cu_899c38a8_81164cuda3std3__45__cpo3endE,(_ZN39_INTERNAL_312b6a86_4_k_cu_899c38a8_81164cuda3std3__419piecewise_constructE - _ZN39_INTERNAL_312b6a86_4_k_cu_899c38a8_81164cuda3std3__45__cpo3endE)
_ZN39_INTERNAL_312b6a86_4_k_cu_899c38a8_81164cuda3std3__45__cpo3endE:
	.zero		1
	.type		_ZN39_INTERNAL_312b6a86_4_k_cu_899c38a8_81164cuda3std3__419piecewise_constructE,@object
	.size		_ZN39_INTERNAL_312b6a86_4_k_cu_899c38a8_81164cuda3std3__419piecewise_constructE,(_ZN39_INTERNAL_312b6a86_4_k_cu_899c38a8_81164cuda3std3__45__cpo4cendE - _ZN39_INTERNAL_312b6a86_4_k_cu_899c38a8_81164cuda3std3__419piecewise_constructE)
_ZN39_INTERNAL_312b6a86_4_k_cu_899c38a8_81164cuda3std3__419piecewise_constructE:
	.zero		1
	.type		_ZN39_INTERNAL_312b6a86_4_k_cu_899c38a8_81164cuda3std3__45__cpo4cendE,@object
	.size		_ZN39_INTERNAL_312b6a86_4_k_cu_899c38a8_81164cuda3std3__45__cpo4cendE,(_ZN39_INTERNAL_312b6a86_4_k_cu_899c38a8_81164cuda3std6ranges3__45__cpo4swapE - _ZN39_INTERNAL_312b6a86_4_k_cu_899c38a8_81164cuda3std3__45__cpo4cendE)
_ZN39_INTERNAL_312b6a86_4_k_cu_899c38a8_81164cuda3std3__45__cpo4cendE:
	.zero		1
	.type		_ZN39_INTERNAL_312b6a86_4_k_cu_899c38a8_81164cuda3std6ranges3__45__cpo4swapE,@object
	.size		_ZN39_INTERNAL_312b6a86_4_k_cu_899c38a8_81164cuda3std6ranges3__45__cpo4swapE,(.L_10 - _ZN39_INTERNAL_312b6a86_4_k_cu_899c38a8_81164cuda3std6ranges3__45__cpo4swapE)
_ZN39_INTERNAL_312b6a86_4_k_cu_899c38a8_81164cuda3std6ranges3__45__cpo4swapE:
	.zero		1
.L_10:


//--------------------- .nv.constant0._ZN7cutlass13device_kernelINS_4gemm6kernel13GemmUniversalIN4cute5tupleIJiiiiEEENS1_10collective13CollectiveMmaINS1_35MainloopSm100TmaUmmaWarpSpecializedILi3ELi2ELi4ENS5_IJNS4_1CILi1EEESB_SB_EEEEENS5_IJNSA_ILi64EEENSA_ILi256EEENSA_ILi32EEEEEENS_10bfloat16_tENS5_IJlSB_lEEESI_SJ_NS4_8TiledMMAINS4_8MMA_AtomIJNS4_20SM100_MMA_F16BF16_SSISI_SI_fLi64ELi256ELNS4_4UMMA5MajorE0ELSO_0ELNSN_7ScaleInE0ELSP_0EEEEEENS4_6LayoutISC_NS5_IJNSA_ILi0EEEST_ST_EEEEENS5_IJNS4_10UnderscoreESW_SW_EEEEENS4_13SM90_TMA_LOADENS4_14ComposedLayoutINS4_7SwizzleILi2ELi4ELi3EEENS4_18smem_ptr_flag_bitsILi16EEENSS_INS5_IJNSA_ILi8EEESG_EEENS5_IJSG_SB_EEEEEEEvNS4_8identityESZ_S19_vS1A_EENS_8epilogue10collective18CollectiveEpilogueINS1C_23Sm100TmaWarpSpecializedILi4ELi2ELi32ELb1ELb0EEEJSH_NS5_IJNSS_ISE_SB_EES1H_EEESI_SJ_SI_SJ_NS1C_6fusion15FusionCallbacksIS1G_NS1J_17LinearCombinationISI_fSI_fLNS_15FloatRoundStyleE2EEESH_S1I_JEEENS4_5SM1004TMEM4LOAD26SM100_TMEM_LOAD_16dp256b8xESZ_NS10_INS11_ILi3ELi4ELi3EEES14_NSS_INS5_IJS15_SE_EEENS5_IJSE_SB_EEEEEEENS4_17SM75_U32x4_LDSM_NENS4_14SM90_TMA_STOREES1X_NS4_17SM90_U32x4_STSM_NENS4_39AutoVectorizingCopyWithAssumedAlignmentILi128EEEEEEvvEEEEvNT_6ParamsE --------------------------
	.section	.nv.constant0._ZN7cutlass13device_kernelINS_4gemm6kernel13GemmUniversalIN4cute5tupleIJiiiiEEENS1_10collective13CollectiveMmaINS1_35MainloopSm100TmaUmmaWarpSpecializedILi3ELi2ELi4ENS5_IJNS4_1CILi1EEESB_SB_EEEEENS5_IJNSA_ILi64EEENSA_ILi256EEENSA_ILi32EEEEEENS_10bfloat16_tENS5_IJlSB_lEEESI_SJ_NS4_8TiledMMAINS4_8MMA_AtomIJNS4_20SM100_MMA_F16BF16_SSISI_SI_fLi64ELi256ELNS4_4UMMA5MajorE0ELSO_0ELNSN_7ScaleInE0ELSP_0EEEEEENS4_6LayoutISC_NS5_IJNSA_ILi0EEEST_ST_EEEEENS5_IJNS4_10UnderscoreESW_SW_EEEEENS4_13SM90_TMA_LOADENS4_14ComposedLayoutINS4_7SwizzleILi2ELi4ELi3EEENS4_18smem_ptr_flag_bitsILi16EEENSS_INS5_IJNSA_ILi8EEESG_EEENS5_IJSG_SB_EEEEEEEvNS4_8identityESZ_S19_vS1A_EENS_8epilogue10collective18CollectiveEpilogueINS1C_23Sm100TmaWarpSpecializedILi4ELi2ELi32ELb1ELb0EEEJSH_NS5_IJNSS_ISE_SB_EES1H_EEESI_SJ_SI_SJ_NS1C_6fusion15FusionCallbacksIS1G_NS1J_17LinearCombinationISI_fSI_fLNS_15FloatRoundStyleE2EEESH_S1I_JEEENS4_5SM1004TMEM4LOAD26SM100_TMEM_LOAD_16dp256b8xESZ_NS10_INS11_ILi3ELi4ELi3EEES14_NSS_INS5_IJS15_SE_EEENS5_IJSE_SB_EEEEEEENS4_17SM75_U32x4_LDSM_NENS4_14SM90_TMA_STOREES1X_NS4_17SM90_U32x4_STSM_NENS4_39AutoVectorizingCopyWithAssumedAlignmentILi128EEEEEEvvEEEEvNT_6ParamsE,"a",@progbits
	.sectionflags	@""
	.align	4
.nv.constant0._ZN7cutlass13device_kernelINS_4gemm6kernel13GemmUniversalIN4cute5tupleIJiiiiEEENS1_10collective13CollectiveMmaINS1_35MainloopSm100TmaUmmaWarpSpecializedILi3ELi2ELi4ENS5_IJNS4_1CILi1EEESB_SB_EEEEENS5_IJNSA_ILi64EEENSA_ILi256EEENSA_ILi32EEEEEENS_10bfloat16_tENS5_IJlSB_lEEESI_SJ_NS4_8TiledMMAINS4_8MMA_AtomIJNS4_20SM100_MMA_F16BF16_SSISI_SI_fLi64ELi256ELNS4_4UMMA5MajorE0ELSO_0ELNSN_7ScaleInE0ELSP_0EEEEEENS4_6LayoutISC_NS5_IJNSA_ILi0EEEST_ST_EEEEENS5_IJNS4_10UnderscoreESW_SW_EEEEENS4_13SM90_TMA_LOADENS4_14ComposedLayoutINS4_7SwizzleILi2ELi4ELi3EEENS4_18smem_ptr_flag_bitsILi16EEENSS_INS5_IJNSA_ILi8EEESG_EEENS5_IJSG_SB_EEEEEEEvNS4_8identityESZ_S19_vS1A_EENS_8epilogue10collective18CollectiveEpilogueINS1C_23Sm100TmaWarpSpecializedILi4ELi2ELi32ELb1ELb0EEEJSH_NS5_IJNSS_ISE_SB_EES1H_EEESI_SJ_SI_SJ_NS1C_6fusion15FusionCallbacksIS1G_NS1J_17LinearCombinationISI_fSI_fLNS_15FloatRoundStyleE2EEESH_S1I_JEEENS4_5SM1004TMEM4LOAD26SM100_TMEM_LOAD_16dp256b8xESZ_NS10_INS11_ILi3ELi4ELi3EEES14_NSS_INS5_IJS15_SE_EEENS5_IJSE_SB_EEEEEEENS4_17SM75_U32x4_LDSM_NENS4_14SM90_TMA_STOREES1X_NS4_17SM90_U32x4_STSM_NENS4_39AutoVectorizingCopyWithAssumedAlignmentILi128EEEEEEvvEEEEvNT_6ParamsE:
	.zero		2944


//--------------------- SYMBOLS --------------------------

	.type		.nv.reservedSmem.offset0,@object
	.size		.nv.reservedSmem.offset0,0x4
	.type		.nv.reservedSmem.cap,@object
	.size		.nv.reservedSmem.cap,0x4
	.type		__assertfail,@function
